def matmul_kernel(
    a_ptr,
    b_ptr,
    c_ptr,
    M,
    N,
    K,
    stride_am,
    stride_ak,
    stride_bk,
    stride_bn,
    stride_cm,
    stride_cn,
    BLOCK_M: tl.constexpr,
    BLOCK_N: tl.constexpr,
    BLOCK_K: tl.constexpr,
    GROUP_M: tl.constexpr,
):
    pid = tl.program_id(axis=0)
    num_pid_m = tl.cdiv(M, BLOCK_M)
    num_pid_n = tl.cdiv(N, BLOCK_N)
    num_pid_in_group = GROUP_M * num_pid_n
    group_id = pid // num_pid_in_group
    first_pid_m = group_id * GROUP_M
    group_size_m = min(num_pid_m - first_pid_m, GROUP_M)
    pid_m = first_pid_m + ((pid % num_pid_in_group) % group_size_m)
    pid_n = (pid % num_pid_in_group) // group_size_m

    offs_am = (pid_m * BLOCK_M + tl.arange(0, BLOCK_M)) % M
    offs_bn = (pid_n * BLOCK_N + tl.arange(0, BLOCK_N)) % N
    offs_k = tl.arange(0, BLOCK_K)
    a_ptrs = a_ptr + offs_am[:, None] * stride_am + offs_k[None, :] * stride_ak
    b_ptrs = b_ptr + offs_k[:, None] * stride_bk + offs_bn[None, :] * stride_bn

    acc = tl.zeros((BLOCK_M, BLOCK_N), dtype=tl.float32)
    for kk in range(0, tl.cdiv(K, BLOCK_K)):
        a = tl.load(a_ptrs, mask=offs_k[None, :] < K - kk * BLOCK_K, other=0.0)
        b = tl.load(b_ptrs, mask=offs_k[:, None] < K - kk * BLOCK_K, other=0.0)
        acc = tl.dot(a, b, acc)
        a_ptrs += BLOCK_K * stride_ak
        b_ptrs += BLOCK_K * stride_bk

    c = acc.to(c_ptr.dtype.element_ty)
    offs_cm = pid_m * BLOCK_M + tl.arange(0, BLOCK_M)
    offs_cn = pid_n * BLOCK_N + tl.arange(0, BLOCK_N)
    c_ptrs = c_ptr + offs_cm[:, None] * stride_cm + offs_cn[None, :] * stride_cn
    mask = (offs_cm[:, None] < M) & (offs_cn[None, :] < N)
    tl.store(c_ptrs, c, mask=mask)

# config = {"BLOCK_K": 64, "BLOCK_M": 128, "BLOCK_N": 512, "GROUP_M": 8, "arch": "sm_90", "dtype": "fp8e4m3", "num_ctas": 4, "num_stages": 3, "num_warps": 4}
# arch = sm_90


// ===== COMPILED SASS (sm_90a) =====

	.target	sm_90a

	.elftype	@"ET_EXEC"


//--------------------- .note.nv.tkinfo           --------------------------
	.section	.note.nv.tkinfo,"",@"SHT_NOTE"
	.sectionflags	@"SHF_NOTE_NV_TKINFO"
	.tkinfo
        /*0018*/ 	.word	0x00000002
        /*0030*/ 	.string	""
        /*0030*/ 	.string	"ptxas"
        /*0030*/ 	.string	"Cuda compilation tools, release 13.0, V13.0.88"
        /*0030*/ 	.string	"Build cuda_13.0.r13.0/compiler.36424714_0"
        /*0030*/ 	.string	"-v  -suppress-debug-info  -lineinfo  -arch sm_90a "



//--------------------- .note.nv.cuinfo           --------------------------
	.section	.note.nv.cuinfo,"",@"SHT_NOTE"
	.sectionflags	@"SHF_NOTE_NV_CUINFO"
        /*0018*/ 	.short	0x0002
        /*001a*/ 	.short	0x005a
        /*001c*/ 	.short	0x0082
	.zero		2


//--------------------- .nv.info                  --------------------------
	.section	.nv.info,"",@"SHT_CUDA_INFO"
	.align	4


	//----- nvinfo : EIATTR_REGCOUNT
	.align		4
        /*0000*/ 	.byte	0x04, 0x2f
        /*0002*/ 	.short	(.L_1 - .L_0)
	.align		4
.L_0:
        /*0004*/ 	.word	index@(matmul_kernel)
        /*0008*/ 	.word	0x000000ff


	//----- nvinfo : EIATTR_FRAME_SIZE
	.align		4
.L_1:
        /*000c*/ 	.byte	0x04, 0x11
        /*000e*/ 	.short	(.L_3 - .L_2)
	.align		4
.L_2:
        /*0010*/ 	.word	index@(matmul_kernel)
        /*0014*/ 	.word	0x000001c0


	//----- nvinfo : EIATTR_MIN_STACK_SIZE
	.align		4
.L_3:
        /*0018*/ 	.byte	0x04, 0x12
        /*001a*/ 	.short	(.L_5 - .L_4)
	.align		4
.L_4:
        /*001c*/ 	.word	index@(matmul_kernel)
        /*0020*/ 	.word	0x000001c0
.L_5:


//--------------------- .nv.compat                --------------------------
	.section	.nv.compat,"",@"SHT_CUDA_COMPAT_INFO"
	.align	4
        /*0000*/ 	.byte	0x02, 0x09, 0x01, 0x00, 0x02, 0x02, 0x04, 0x00, 0x02, 0x05, 0x05, 0x00, 0x03, 0x07, 0x01, 0x01
        /*0010*/ 	.byte	0x02, 0x03, 0x00, 0x00, 0x02, 0x06, 0x01, 0x00, 0x04, 0x0b, 0x08, 0x00, 0x00, 0x00, 0x00, 0x00
        /*0020*/ 	.byte	0x00, 0x00, 0x00, 0x00


//--------------------- .nv.info.matmul_kernel    --------------------------
	.section	.nv.info.matmul_kernel,"",@"SHT_CUDA_INFO"
	.sectionflags	@""
	.align	4


	//----- nvinfo : EIATTR_CUDA_API_VERSION
	.align		4
        /*0000*/ 	.byte	0x04, 0x37
        /*0002*/ 	.short	(.L_7 - .L_6)
.L_6:
        /*0004*/ 	.word	0x00000082


	//----- nvinfo : EIATTR_KPARAM_INFO
	.align		4
.L_7:
        /*0008*/ 	.byte	0x04, 0x17
        /*000a*/ 	.short	(.L_9 - .L_8)
.L_8:
        /*000c*/ 	.word	0x00000000
        /*0010*/ 	.short	0x000d
        /*0012*/ 	.short	0x0048
        /*0014*/ 	.byte	0x00, 0xf4, 0x21, 0x00


	//----- nvinfo : EIATTR_KPARAM_INFO
	.align		4
.L_9:
        /*0018*/ 	.byte	0x04, 0x17
        /*001a*/ 	.short	(.L_11 - .L_10)
.L_10:
        /*001c*/ 	.word	0x00000000
        /*0020*/ 	.short	0x000c
        /*0022*/ 	.short	0x0040
        /*0024*/ 	.byte	0x00, 0xf4, 0x21, 0x00


	//----- nvinfo : EIATTR_KPARAM_INFO
	.align		4
.L_11:
        /*0028*/ 	.byte	0x04, 0x17
        /*002a*/ 	.short	(.L_13 - .L_12)
.L_12:
        /*002c*/ 	.word	0x00000000
        /*0030*/ 	.short	0x000b
        /*0032*/ 	.short	0x0038
        /*0034*/ 	.byte	0x00, 0xf0, 0x11, 0x00


	//----- nvinfo : EIATTR_KPARAM_INFO
	.align		4
.L_13:
        /*0038*/ 	.byte	0x04, 0x17
        /*003a*/ 	.short	(.L_15 - .L_14)
.L_14:
        /*003c*/ 	.word	0x00000000
        /*0040*/ 	.short	0x000a
        /*0042*/ 	.short	0x0034
        /*0044*/ 	.byte	0x00, 0xf0, 0x11, 0x00


	//----- nvinfo : EIATTR_KPARAM_INFO
	.align		4
.L_15:
        /*0048*/ 	.byte	0x04, 0x17
        /*004a*/ 	.short	(.L_17 - .L_16)
.L_16:
        /*004c*/ 	.word	0x00000000
        /*0050*/ 	.short	0x0009
        /*0052*/ 	.short	0x0030
        /*0054*/ 	.byte	0x00, 0xf0, 0x11, 0x00


	//----- nvinfo : EIATTR_KPARAM_INFO
	.align		4
.L_17:
        /*0058*/ 	.byte	0x04, 0x17
        /*005a*/ 	.short	(.L_19 - .L_18)
.L_18:
        /*005c*/ 	.word	0x00000000
        /*0060*/ 	.short	0x0008
        /*0062*/ 	.short	0x002c
        /*0064*/ 	.byte	0x00, 0xf0, 0x11, 0x00


	//----- nvinfo : EIATTR_KPARAM_INFO
	.align		4
.L_19:
        /*0068*/ 	.byte	0x04, 0x17
        /*006a*/ 	.short	(.L_21 - .L_20)
.L_20:
        /*006c*/ 	.word	0x00000000
        /*0070*/ 	.short	0x0007
        /*0072*/ 	.short	0x0028
        /*0074*/ 	.byte	0x00, 0xf0, 0x11, 0x00


	//----- nvinfo : EIATTR_KPARAM_INFO
	.align		4
.L_21:
        /*0078*/ 	.byte	0x04, 0x17
        /*007a*/ 	.short	(.L_23 - .L_22)
.L_22:
        /*007c*/ 	.word	0x00000000
        /*0080*/ 	.short	0x0006
        /*0082*/ 	.short	0x0024
        /*0084*/ 	.byte	0x00, 0xf0, 0x11, 0x00


	//----- nvinfo : EIATTR_KPARAM_INFO
	.align		4
.L_23:
        /*0088*/ 	.byte	0x04, 0x17
        /*008a*/ 	.short	(.L_25 - .L_24)
.L_24:
        /*008c*/ 	.word	0x00000000
        /*0090*/ 	.short	0x0005
        /*0092*/ 	.short	0x0020
        /*0094*/ 	.byte	0x00, 0xf0, 0x11, 0x00


	//----- nvinfo : EIATTR_KPARAM_INFO
	.align		4
.L_25:
        /*0098*/ 	.byte	0x04, 0x17
        /*009a*/ 	.short	(.L_27 - .L_26)
.L_26:
        /*009c*/ 	.word	0x00000000
        /*00a0*/ 	.short	0x0004
        /*00a2*/ 	.short	0x001c
        /*00a4*/ 	.byte	0x00, 0xf0, 0x11, 0x00


	//----- nvinfo : EIATTR_KPARAM_INFO
	.align		4
.L_27:
        /*00a8*/ 	.byte	0x04, 0x17
        /*00aa*/ 	.short	(.L_29 - .L_28)
.L_28:
        /*00ac*/ 	.word	0x00000000
        /*00b0*/ 	.short	0x0003
        /*00b2*/ 	.short	0x0018
        /*00b4*/ 	.byte	0x00, 0xf0, 0x11, 0x00


	//----- nvinfo : EIATTR_KPARAM_INFO
	.align		4
.L_29:
        /*00b8*/ 	.byte	0x04, 0x17
        /*00ba*/ 	.short	(.L_31 - .L_30)
.L_30:
        /*00bc*/ 	.word	0x00000000
        /*00c0*/ 	.short	0x0002
        /*00c2*/ 	.short	0x0010
        /*00c4*/ 	.byte	0x00, 0xf4, 0x21, 0x00


	//----- nvinfo : EIATTR_KPARAM_INFO
	.align		4
.L_31:
        /*00c8*/ 	.byte	0x04, 0x17
        /*00ca*/ 	.short	(.L_33 - .L_32)
.L_32:
        /*00cc*/ 	.word	0x00000000
        /*00d0*/ 	.short	0x0001
        /*00d2*/ 	.short	0x0008
        /*00d4*/ 	.byte	0x00, 0xf4, 0x21, 0x00


	//----- nvinfo : EIATTR_KPARAM_INFO
	.align		4
.L_33:
        /*00d8*/ 	.byte	0x04, 0x17
        /*00da*/ 	.short	(.L_35 - .L_34)
.L_34:
        /*00dc*/ 	.word	0x00000000
        /*00e0*/ 	.short	0x0000
        /*00e2*/ 	.short	0x0000
        /*00e4*/ 	.byte	0x00, 0xf4, 0x21, 0x00


	//----- nvinfo : EIATTR_EXPLICIT_CLUSTER
	.align		4
.L_35:
        /*00e8*/ 	.byte	0x01, 0x3e
	.zero		2


	//----- nvinfo : EIATTR_CTA_PER_CLUSTER
	.align		4
        /*00ec*/ 	.byte	0x04, 0x3d
        /*00ee*/ 	.short	(.L_37 - .L_36)
.L_36:
        /*00f0*/ 	.word	0x00000004
        /*00f4*/ 	.word	0x00000001
        /*00f8*/ 	.word	0x00000001


	//----- nvinfo : EIATTR_SPARSE_MMA_MASK
	.align		4
.L_37:
        /*00fc*/ 	.byte	0x03, 0x50
        /*00fe*/ 	.short	0x0000


	//----- nvinfo : EIATTR_MAXREG_COUNT
	.align		4
        /*0100*/ 	.byte	0x03, 0x1b
        /*0102*/ 	.short	0x00ff


	//----- nvinfo : EIATTR_NUM_BARRIERS
	.align		4
        /*0104*/ 	.byte	0x02, 0x4c
        /*0106*/ 	.byte	0x01
	.zero		1


	//----- nvinfo : EIATTR_ANNOTATIONS
	.align		4
        /*0108*/ 	.byte	0x04, 0x55
        /*010a*/ 	.short	(.L_39 - .L_38)


	//   ....[0]....
.L_38:
        /*010c*/ 	.word	0x00000001
        /*0110*/ 	.byte	0xa0, 0x05, 0x00, 0x00, 0x01, 0x00, 0x00, 0x00, 0x10, 0x06, 0x00, 0x00, 0x01, 0x00, 0x00, 0x00
        /* <DEDUP_REMOVED lines=190> */
        /*0d00*/ 	.byte	0xb0, 0xa8, 0x00, 0x00, 0x01, 0x00, 0x00, 0x00, 0xf0, 0xa8, 0x00, 0x00


	//----- nvinfo : EIATTR_MERCURY_ISA_VERSION
	.align		4
.L_39:
        /*0d0c*/ 	.byte	0x03, 0x5f
        /*0d0e*/ 	.short	0x0101


	//----- nvinfo : EIATTR_EXIT_INSTR_OFFSETS
	.align		4
        /*0d10*/ 	.byte	0x04, 0x1c
        /*0d12*/ 	.short	(.L_41 - .L_40)


	//   ....[0]....
.L_40:
        /*0d14*/ 	.word	0x0000f500


	//   ....[1]....
        /*0d18*/ 	.word	0x0000f520


	//----- nvinfo : EIATTR_REQNTID
	.align		4
.L_41:
        /*0d1c*/ 	.byte	0x04, 0x10
        /*0d1e*/ 	.short	(.L_43 - .L_42)
.L_42:
        /*0d20*/ 	.word	0x00000080
        /*0d24*/ 	.word	0x00000001
        /*0d28*/ 	.word	0x00000001


	//----- nvinfo : EIATTR_CBANK_PARAM_SIZE
	.align		4
.L_43:
        /*0d2c*/ 	.byte	0x03, 0x19
        /*0d2e*/ 	.short	0x0050


	//----- nvinfo : EIATTR_PARAM_CBANK
	.align		4
        /*0d30*/ 	.byte	0x04, 0x0a
        /*0d32*/ 	.short	(.L_45 - .L_44)
	.align		4
.L_44:
        /*0d34*/ 	.word	index@(.nv.constant0.matmul_kernel)
        /*0d38*/ 	.short	0x0210
        /*0d3a*/ 	.short	0x0050


	//----- nvinfo : EIATTR_SW_WAR
	.align		4
.L_45:
        /*0d3c*/ 	.byte	0x04, 0x36
        /*0d3e*/ 	.short	(.L_47 - .L_46)
.L_46:
        /*0d40*/ 	.word	0x00000008
.L_47:


//--------------------- .nv.callgraph             --------------------------
	.section	.nv.callgraph,"",@"SHT_CUDA_CALLGRAPH"
	.align	4
	.sectionentsize	8
	.align		4
        /*0000*/ 	.word	0x00000000
	.align		4
        /*0004*/ 	.word	0xffffffff
	.align		4
        /*0008*/ 	.word	0x00000000
	.align		4
        /*000c*/ 	.word	0xfffffffe
	.align		4
        /*0010*/ 	.word	0x00000000
	.align		4
        /*0014*/ 	.word	0xfffffffd
	.align		4
        /*0018*/ 	.word	0x00000000
	.align		4
        /*001c*/ 	.word	0xfffffffc


//--------------------- .text.matmul_kernel       --------------------------
	.section	.text.matmul_kernel,"ax",@progbits
	.align	128
        .global         matmul_kernel
        .type           matmul_kernel,@function
        .size           matmul_kernel,(.L_x_4 - matmul_kernel)
        .other          matmul_kernel,@"STO_CUDA_ENTRY STV_DEFAULT"
matmul_kernel:
.text.matmul_kernel:
[----:B------:R-:W0:Y:S08]  /*0000*/  LDC R1, c[0x0][0x28] ;  /* 0x00000a00ff017b82 */ /* 0x000e300000000800 */
[----:B------:R-:W1:Y:S01]  /*0010*/  LDC.64 R46, c[0x0][0x228] ;  /* 0x00008a00ff2e7b82 */ /* 0x000e620000000a00 */
[----:B------:R-:W2:Y:S01]  /*0020*/  S2R R153, SR_TID.X ;  /* 0x0000000000997919 */ /* 0x000ea20000002100 */
[----:B0-----:R-:W-:Y:S01]  /*0030*/  VIADD R1, R1, 0xfffffe40 ;  /* 0xfffffe4001017836 */ /* 0x001fe20000000000 */
[----:B------:R-:W-:Y:S01]  /*0040*/  ULDC UR5, c[0x0][0x230] ;  /* 0x00008c0000057ab9 */ /* 0x000fe20000000800 */
[----:B------:R-:W-:Y:S01]  /*0050*/  ULDC.64 UR14, c[0x0][0x208] ;  /* 0x00008200000e7ab9 */ /* 0x000fe20000000a00 */
[----:B------:R-:W0:Y:S03]  /*0060*/  S2R R10, SR_CgaCtaId ;  /* 0x00000000000a7919 */ /* 0x000e260000008800 */
[----:B------:R-:W3:Y:S08]  /*0070*/  S2UR UR4, SR_CTAID.X ;  /* 0x00000000000479c3 */ /* 0x000ef00000002500 */
[----:B------:R-:W4:Y:S01]  /*0080*/  LDC R12, c[0x0][0x230] ;  /* 0x00008c00ff0c7b82 */ /* 0x000f220000000800 */
[----:B-1----:R-:W-:-:S05]  /*0090*/  VIADD R0, R47, 0x1ff ;  /* 0x000001ff2f007836 */ /* 0x002fca0000000000 */
[----:B------:R-:W-:Y:S02]  /*00a0*/  SHF.R.S32.HI R3, RZ, 0x1f, R0 ;  /* 0x0000001fff037819 */ /* 0x000fe40000011400 */
[----:B---3--:R-:W-:Y:S01]  /*00b0*/  I2FP.F32.U32 R5, UR4 ;  /* 0x0000000400057c45 */ /* 0x008fe20008201000 */
[----:B------:R-:W-:Y:S01]  /*00c0*/  ULDC UR4, c[0x0][0x150] ;  /* 0x0000540000047ab9 */ /* 0x000fe20000000800 */
[----:B------:R-:W-:Y:S02]  /*00d0*/  LEA.HI R3, R3, R0, RZ, 0x9 ;  /* 0x0000000003037211 */ /* 0x000fe400078f48ff */
[----:B--2---:R-:W-:Y:S01]  /*00e0*/  LOP3.LUT R152, R153, 0x7f, RZ, 0xc0, !PT ;  /* 0x0000007f99987812 */ /* 0x004fe200078ec0ff */
[----:B------:R-:W-:Y:S01]  /*00f0*/  FMUL R5, R5, UR4 ;  /* 0x0000000405057c20 */ /* 0x000fe20008400000 */
[----:B------:R-:W-:Y:S01]  /*0100*/  SHF.R.S32.HI R3, RZ, 0x9, R3 ;  /* 0x00000009ff037819 */ /* 0x000fe20000011403 */
[----:B----4-:R-:W-:Y:S01]  /*0110*/  VIADD R12, R12, 0x3f ;  /* 0x0000003f0c0c7836 */ /* 0x010fe20000000000 */
[----:B0-----:R-:W-:-:S03]  /*0120*/  R2UR UR4, R10 ;  /* 0x000000000a0472ca */ /* 0x001fc600000e0000 */
[----:B------:R-:W-:Y:S01]  /*0130*/  IMAD.SHL.U32 R4, R3, 0x8, RZ ;  /* 0x0000000803047824 */ /* 0x000fe200078e00ff */
[----:B------:R-:W0:Y:S04]  /*0140*/  F2I.U32.TRUNC.NTZ R5, R5 ;  /* 0x0000000500057305 */ /* 0x000e28000020f000 */
[----:B------:R-:W-:-:S04]  /*0150*/  IABS R7, R4 ;  /* 0x0000000400077213 */ /* 0x000fc80000000000 */
[----:B------:R-:W1:Y:S01]  /*0160*/  I2F.RP R0, R7 ;  /* 0x0000000700007306 */ /* 0x000e620000209400 */
[----:B0-----:R-:W-:-:S07]  /*0170*/  IABS R11, R5 ;  /* 0x00000005000b7213 */ /* 0x001fce0000000000 */
[----:B-1----:R-:W0:Y:S02]  /*0180*/  MUFU.RCP R0, R0 ;  /* 0x0000000000007308 */ /* 0x002e240000001000 */
[----:B0-----:R-:W-:Y:S01]  /*0190*/  VIADD R2, R0, 0xffffffe ;  /* 0x0ffffffe00027836 */ /* 0x001fe20000000000 */
[----:B------:R-:W-:-:S05]  /*01a0*/  IABS R0, R4 ;  /* 0x0000000400007213 */ /* 0x000fca0000000000 */
[----:B------:R0:W1:Y:S01]  /*01b0*/  F2I.FTZ.U32.TRUNC.NTZ R3, R2 ;  /* 0x0000000200037305 */ /* 0x000062000021f000 */
[----:B------:R-:W-:Y:S02]  /*01c0*/  IMAD.MOV R0, RZ, RZ, -R0 ;  /* 0x000000ffff007224 */ /* 0x000fe400078e0a00 */
[----:B0-----:R-:W-:Y:S02]  /*01d0*/  IMAD.MOV.U32 R2, RZ, RZ, RZ ;  /* 0x000000ffff027224 */ /* 0x001fe400078e00ff */
[----:B-1----:R-:W-:-:S04]  /*01e0*/  IMAD.MOV R6, RZ, RZ, -R3 ;  /* 0x000000ffff067224 */ /* 0x002fc800078e0a03 */
[----:B------:R-:W-:-:S04]  /*01f0*/  IMAD R9, R6, R7, RZ ;  /* 0x0000000706097224 */ /* 0x000fc800078e02ff */
[----:B------:R-:W-:-:S06]  /*0200*/  IMAD.HI.U32 R2, R3, R9, R2 ;  /* 0x0000000903027227 */ /* 0x000fcc00078e0002 */
[----:B------:R-:W-:-:S04]  /*0210*/  IMAD.HI.U32 R2, R2, R11, RZ ;  /* 0x0000000b02027227 */ /* 0x000fc800078e00ff */
[----:B------:R-:W-:-:S05]  /*0220*/  IMAD R0, R2, R0, R11 ;  /* 0x0000000002007224 */ /* 0x000fca00078e020b */
[----:B------:R-:W-:-:S13]  /*0230*/  ISETP.GT.U32.AND P1, PT, R7, R0, PT ;  /* 0x000000000700720c */ /* 0x000fda0003f24070 */
[----:B------:R-:W-:Y:S02]  /*0240*/  @!P1 IMAD.IADD R0, R0, 0x1, -R7 ;  /* 0x0000000100009824 */ /* 0x000fe400078e0a07 */
[----:B------:R-:W-:Y:S01]  /*0250*/  @!P1 VIADD R2, R2, 0x1 ;  /* 0x0000000102029836 */ /* 0x000fe20000000000 */
[----:B------:R-:W-:Y:S02]  /*0260*/  ISETP.NE.AND P1, PT, R4, RZ, PT ;  /* 0x000000ff0400720c */ /* 0x000fe40003f25270 */
[----:B------:R-:W-:Y:S02]  /*0270*/  ISETP.GE.U32.AND P0, PT, R0, R7, PT ;  /* 0x000000070000720c */ /* 0x000fe40003f06070 */
[----:B------:R-:W-:-:S04]  /*0280*/  LOP3.LUT R0, R5, R4, RZ, 0x3c, !PT ;  /* 0x0000000405007212 */ /* 0x000fc800078e3cff */
[----:B------:R-:W-:Y:S01]  /*0290*/  ISETP.GE.AND P2, PT, R0, RZ, PT ;  /* 0x000000ff0000720c */ /* 0x000fe20003f46270 */
[----:B------:R-:W-:-:S05]  /*02a0*/  VIADD R0, R46, 0x7f ;  /* 0x0000007f2e007836 */ /* 0x000fca0000000000 */
[----:B------:R-:W-:Y:S01]  /*02b0*/  SHF.R.S32.HI R3, RZ, 0x1f, R0 ;  /* 0x0000001fff037819 */ /* 0x000fe20000011400 */
[----:B------:R-:W-:-:S03]  /*02c0*/  @P0 VIADD R2, R2, 0x1 ;  /* 0x0000000102020836 */ /* 0x000fc60000000000 */
[----:B------:R-:W-:-:S03]  /*02d0*/  LEA.HI R3, R3, R0, RZ, 0x7 ;  /* 0x0000000003037211 */ /* 0x000fc600078f38ff */
[----:B------:R-:W-:Y:S01]  /*02e0*/  @!P2 IMAD.MOV R2, RZ, RZ, -R2 ;  /* 0x000000ffff02a224 */ /* 0x000fe200078e0a02 */
[----:B------:R-:W-:-:S05]  /*02f0*/  @!P1 LOP3.LUT R2, RZ, R4, RZ, 0x33, !PT ;  /* 0x00000004ff029212 */ /* 0x000fca00078e33ff */
[----:B------:R-:W-:Y:S02]  /*0300*/  IMAD.SHL.U32 R6, R2, 0x8, RZ ;  /* 0x0000000802067824 */ /* 0x000fe400078e00ff */
[----:B------:R-:W-:-:S03]  /*0310*/  IMAD.MOV R2, RZ, RZ, -R2 ;  /* 0x000000ffff027224 */ /* 0x000fc600078e0a02 */
[----:B------:R-:W-:Y:S01]  /*0320*/  LEA.HI.SX32 R3, R3, -R6, 0x19 ;  /* 0x8000000603037211 */ /* 0x000fe200078fcaff */
[----:B------:R-:W-:-:S03]  /*0330*/  IMAD R4, R4, R2, R5 ;  /* 0x0000000204047224 */ /* 0x000fc600078e0205 */
[----:B------:R-:W-:Y:S02]  /*0340*/  VIMNMX R11, R3, 0x8, PT ;  /* 0x00000008030b7848 */ /* 0x000fe40003fe0100 */
[----:B------:R-:W-:Y:S02]  /*0350*/  IABS R9, R4 ;  /* 0x0000000400097213 */ /* 0x000fe40000000000 */
[----:B------:R-:W-:-:S04]  /*0360*/  IABS R7, R11 ;  /* 0x0000000b00077213 */ /* 0x000fc80000000000 */
[----:B------:R-:W0:Y:S08]  /*0370*/  I2F.RP R0, R7 ;  /* 0x0000000700007306 */ /* 0x000e300000209400 */
[----:B0-----:R-:W0:Y:S02]  /*0380*/  MUFU.RCP R0, R0 ;  /* 0x0000000000007308 */ /* 0x001e240000001000 */
[----:B0-----:R-:W-:-:S06]  /*0390*/  VIADD R3, R0, 0xffffffe ;  /* 0x0ffffffe00037836 */ /* 0x001fcc0000000000 */
[----:B------:R-:W0:Y:S02]  /*03a0*/  F2I.FTZ.U32.TRUNC.NTZ R3, R3 ;  /* 0x0000000300037305 */ /* 0x000e24000021f000 */
[----:B0-----:R-:W-:-:S04]  /*03b0*/  IMAD.MOV R8, RZ, RZ, -R3 ;  /* 0x000000ffff087224 */ /* 0x001fc800078e0a03 */
[----:B------:R-:W-:Y:S01]  /*03c0*/  IMAD.MOV.U32 R2, RZ, RZ, R8 ;  /* 0x000000ffff027224 */ /* 0x000fe200078e0008 */
[----:B------:R-:W-:-:S03]  /*03d0*/  IABS R8, R11 ;  /* 0x0000000b00087213 */ /* 0x000fc60000000000 */
[----:B------:R-:W-:Y:S02]  /*03e0*/  IMAD R5, R2, R7, RZ ;  /* 0x0000000702057224 */ /* 0x000fe400078e02ff */
[----:B------:R-:W-:Y:S02]  /*03f0*/  IMAD.MOV.U32 R2, RZ, RZ, RZ ;  /* 0x000000ffff027224 */ /* 0x000fe400078e00ff */
[----:B------:R-:W-:Y:S02]  /*0400*/  IMAD.MOV R0, RZ, RZ, -R8 ;  /* 0x000000ffff007224 */ /* 0x000fe400078e0a08 */
[----:B------:R-:W-:-:S04]  /*0410*/  IMAD.HI.U32 R2, R3, R5, R2 ;  /* 0x0000000503027227 */ /* 0x000fc800078e0002 */
[----:B------:R-:W-:Y:S02]  /*0420*/  IMAD.SHL.U32 R3, R10, 0x80, RZ ;  /* 0x000000800a037824 */ /* 0x000fe400078e00ff */
[----:B------:R-:W-:-:S03]  /*0430*/  IMAD.HI.U32 R2, R2, R9, RZ ;  /* 0x0000000902027227 */ /* 0x000fc600078e00ff */
[----:B------:R-:W-:Y:S01]  /*0440*/  LOP3.LUT R5, R3, 0x180, RZ, 0xc0, !PT ;  /* 0x0000018003057812 */ /* 0x000fe200078ec0ff */
[----:B------:R-:W-:-:S05]  /*0450*/  IMAD R0, R2, R0, R9 ;  /* 0x0000000002007224 */ /* 0x000fca00078e0209 */
[----:B------:R-:W-:-:S13]  /*0460*/  ISETP.GT.U32.AND P1, PT, R7, R0, PT ;  /* 0x000000000700720c */ /* 0x000fda0003f24070 */
[----:B------:R-:W-:Y:S02]  /*0470*/  @!P1 IMAD.IADD R0, R0, 0x1, -R7 ;  /* 0x0000000100009824 */ /* 0x000fe400078e0a07 */
[----:B------:R-:W-:Y:S01]  /*0480*/  @!P1 VIADD R2, R2, 0x1 ;  /* 0x0000000102029836 */ /* 0x000fe20000000000 */
[----:B------:R-:W-:Y:S02]  /*0490*/  ISETP.NE.AND P1, PT, R11, RZ, PT ;  /* 0x000000ff0b00720c */ /* 0x000fe40003f25270 */
[----:B------:R-:W-:Y:S02]  /*04a0*/  ISETP.GE.U32.AND P0, PT, R0, R7, PT ;  /* 0x000000070000720c */ /* 0x000fe40003f06070 */
[----:B------:R-:W-:-:S04]  /*04b0*/  LOP3.LUT R0, R4, R11, RZ, 0x3c, !PT ;  /* 0x0000000b04007212 */ /* 0x000fc800078e3cff */
[----:B------:R-:W-:Y:S02]  /*04c0*/  ISETP.GE.AND P2, PT, R0, RZ, PT ;  /* 0x000000ff0000720c */ /* 0x000fe40003f46270 */
[----:B------:R-:W-:-:S04]  /*04d0*/  MOV R0, 0x400 ;  /* 0x0000040000007802 */ /* 0x000fc80000000f00 */
[----:B------:R-:W-:Y:S01]  /*04e0*/  R2UR UR12, R0 ;  /* 0x00000000000c72ca */ /* 0x000fe200000e0000 */
[----:B------:R-:W-:Y:S01]  /*04f0*/  @P0 VIADD R2, R2, 0x1 ;  /* 0x0000000102020836 */ /* 0x000fe20000000000 */
[----:B------:R-:W-:-:S05]  /*0500*/  ISETP.GT.AND P0, PT, R12, 0x3f, PT ;  /* 0x0000003f0c00780c */ /* 0x000fca0003f04270 */
[----:B------:R-:W-:Y:S01]  /*0510*/  @!P2 IMAD.MOV R2, RZ, RZ, -R2 ;  /* 0x000000ffff02a224 */ /* 0x000fe200078e0a02 */
[----:B------:R-:W-:-:S05]  /*0520*/  @!P1 LOP3.LUT R2, RZ, R11, RZ, 0x33, !PT ;  /* 0x0000000bff029212 */ /* 0x000fca00078e33ff */
[----:B------:R-:W-:Y:S01]  /*0530*/  IMAD.MOV R0, RZ, RZ, -R2 ;  /* 0x000000ffff007224 */ /* 0x000fe200078e0a02 */
[----:B------:R-:W-:Y:S01]  /*0540*/  ULEA UR12, UR4, UR12, 0x18 ;  /* 0x0000000c040c7291 */ /* 0x000fe2000f8ec03f */
[----:B------:R-:W-:Y:S02]  /*0550*/  IMAD.SHL.U32 R2, R2, 0x200, RZ ;  /* 0x0000020002027824 */ /* 0x000fe400078e00ff */
[----:B------:R-:W-:Y:S02]  /*0560*/  IMAD R0, R11, R0, R4 ;  /* 0x000000000b007224 */ /* 0x000fe400078e0204 */
[----:B------:R-:W-:Y:S02]  /*0570*/  IMAD.U32 R4, RZ, RZ, UR5 ;  /* 0x00000005ff047e24 */ /* 0x000fe4000f8e00ff */
[----:B------:R-:W-:-:S04]  /*0580*/  IMAD.IADD R0, R6, 0x1, R0 ;  /* 0x0000000106007824 */ /* 0x000fc800078e0200 */
[----:B------:R-:W-:-:S05]  /*0590*/  IMAD R17, R0, 0x80, R152 ;  /* 0x0000008000117824 */ /* 0x000fca00078e0298 */
[----:B------:R0:W-:Y:S01]  /*05a0*/  STL [R1+0x170], R17 ;  /* 0x0001701101007387 */ /* 0x0001e20000100800 */
[----:B------:R-:W-:Y:S05]  /*05b0*/  @P0 BRA `(.L_x_0) ;  /* 0x00000004000c0947 */ /* 0x000fea0003800000 */
[----:B------:R-:W-:Y:S01]  /*05c0*/  IMAD.SHL.U32 R0, R153, 0x8, RZ ;  /* 0x0000000899007824 */ /* 0x000fe200078e00ff */
[----:B------:R-:W-:Y:S02]  /*05d0*/  CS2R R88, SRZ ;  /* 0x0000000000587805 */ /* 0x000fe4000001ff00 */
[----:B------:R-:W-:Y:S02]  /*05e0*/  CS2R R90, SRZ ;  /* 0x00000000005a7805 */ /* 0x000fe4000001ff00 */
[----:B------:R-:W-:Y:S02]  /*05f0*/  CS2R R92, SRZ ;  /* 0x00000000005c7805 */ /* 0x000fe4000001ff00 */
[----:B------:R-:W-:Y:S01]  /*0600*/  CS2R R94, SRZ ;  /* 0x00000000005e7805 */ /* 0x000fe2000001ff00 */
[----:B------:R1:W-:Y:S01]  /*0610*/  STL [R1+0x174], R0 ;  /* 0x0001740001007387 */ /* 0x0003e20000100800 */
[----:B------:R-:W-:Y:S02]  /*0620*/  CS2R R96, SRZ ;  /* 0x0000000000607805 */ /* 0x000fe4000001ff00 */
[----:B------:R-:W-:-:S02]  /*0630*/  CS2R R98, SRZ ;  /* 0x0000000000627805 */ /* 0x000fc4000001ff00 */
[----:B------:R-:W-:Y:S02]  /*0640*/  CS2R R100, SRZ ;  /* 0x0000000000647805 */ /* 0x000fe4000001ff00 */
[----:B------:R-:W-:Y:S02]  /*0650*/  CS2R R102, SRZ ;  /* 0x0000000000667805 */ /* 0x000fe4000001ff00 */
[----:B------:R-:W-:Y:S02]  /*0660*/  CS2R R104, SRZ ;  /* 0x0000000000687805 */ /* 0x000fe4000001ff00 */
[----:B------:R-:W-:Y:S02]  /*0670*/  CS2R R106, SRZ ;  /* 0x00000000006a7805 */ /* 0x000fe4000001ff00 */
        /* <DEDUP_REMOVED lines=53> */
[----:B------:R-:W-:Y:S01]  /*09d0*/  CS2R R86, SRZ ;  /* 0x0000000000567805 */ /* 0x000fe2000001ff00 */
[----:B-1----:R-:W-:Y:S06]  /*09e0*/  BRA `(.L_x_1) ;  /* 0x0000009c00b07947 */ /* 0x002fec0003800000 */
.L_x_0:
[----:B------:R-:W-:Y:S01]  /*09f0*/  IABS R11, R46 ;  /* 0x0000002e000b7213 */ /* 0x000fe20000000000 */
[----:B------:R-:W-:Y:S01]  /*0a00*/  ULDC UR4, c[0x0][0x234] ;  /* 0x00008d0000047ab9 */ /* 0x000fe20000000800 */
[----:B------:R-:W-:Y:S01]  /*0a10*/  IABS R3, R47 ;  /* 0x0000002f00037213 */ /* 0x000fe20000000000 */
[----:B------:R-:W-:Y:S01]  /*0a20*/  ULDC.64 UR16, c[0x0][0x210] ;  /* 0x0000840000107ab9 */ /* 0x000fe20000000a00 */
[----:B------:R-:W1:Y:S01]  /*0a30*/  I2F.RP R0, R11 ;  /* 0x0000000b00007306 */ /* 0x000e620000209400 */
[----:B------:R-:W-:Y:S01]  /*0a40*/  ISETP.GE.AND P1, PT, R17, RZ, PT ;  /* 0x000000ff1100720c */ /* 0x000fe20003f26270 */
[----:B------:R-:W-:Y:S01]  /*0a50*/  ULDC UR7, c[0x0][0x23c] ;  /* 0x00008f0000077ab9 */ /* 0x000fe20000000800 */
[----:B------:R-:W-:Y:S02]  /*0a60*/  CS2R R92, SRZ ;  /* 0x00000000005c7805 */ /* 0x000fe4000001ff00 */
[----:B------:R-:W-:Y:S02]  /*0a70*/  CS2R R94, SRZ ;  /* 0x00000000005e7805 */ /* 0x000fe4000001ff00 */
[----:B------:R-:W-:-:S02]  /*0a80*/  CS2R R96, SRZ ;  /* 0x0000000000607805 */ /* 0x000fc4000001ff00 */
[----:B------:R-:W-:Y:S02]  /*0a90*/  CS2R R98, SRZ ;  /* 0x0000000000627805 */ /* 0x000fe4000001ff00 */
[----:B------:R-:W-:Y:S01]  /*0aa0*/  CS2R R100, SRZ ;  /* 0x0000000000647805 */ /* 0x000fe2000001ff00 */
[----:B------:R-:W2:Y:S01]  /*0ab0*/  I2F.RP R9, R3 ;  /* 0x0000000300097306 */ /* 0x000ea20000209400 */
[----:B------:R-:W-:Y:S02]  /*0ac0*/  CS2R R102, SRZ ;  /* 0x0000000000667805 */ /* 0x000fe4000001ff00 */
[----:B------:R-:W-:Y:S02]  /*0ad0*/  CS2R R104, SRZ ;  /* 0x0000000000687805 */ /* 0x000fe4000001ff00 */
[----:B------:R-:W-:Y:S02]  /*0ae0*/  CS2R R106, SRZ ;  /* 0x00000000006a7805 */ /* 0x000fe4000001ff00 */
[----:B------:R-:W-:-:S02]  /*0af0*/  CS2R R108, SRZ ;  /* 0x00000000006c7805 */ /* 0x000fc4000001ff00 */
[----:B------:R-:W-:Y:S02]  /*0b00*/  CS2R R110, SRZ ;  /* 0x00000000006e7805 */ /* 0x000fe4000001ff00 */
[----:B------:R-:W-:Y:S02]  /*0b10*/  CS2R R112, SRZ ;  /* 0x0000000000707805 */ /* 0x000fe4000001ff00 */
[----:B------:R-:W-:Y:S01]  /*0b20*/  CS2R R114, SRZ ;  /* 0x0000000000727805 */ /* 0x000fe2000001ff00 */
[----:B-1----:R-:W1:Y:S01]  /*0b30*/  MUFU.RCP R0, R0 ;  /* 0x0000000000007308 */ /* 0x002e620000001000 */
[----:B------:R-:W-:Y:S02]  /*0b40*/  CS2R R116, SRZ ;  /* 0x0000000000747805 */ /* 0x000fe4000001ff00 */
[----:B------:R-:W-:Y:S02]  /*0b50*/  CS2R R118, SRZ ;  /* 0x0000000000767805 */ /* 0x000fe4000001ff00 */
[----:B------:R-:W-:-:S02]  /*0b60*/  CS2R R120, SRZ ;  /* 0x0000000000787805 */ /* 0x000fc4000001ff00 */
[----:B------:R-:W-:Y:S02]  /*0b70*/  CS2R R122, SRZ ;  /* 0x00000000007a7805 */ /* 0x000fe4000001ff00 */
[----:B------:R-:W-:Y:S02]  /*0b80*/  CS2R R124, SRZ ;  /* 0x00000000007c7805 */ /* 0x000fe4000001ff00 */
[----:B------:R-:W-:Y:S02]  /*0b90*/  CS2R R126, SRZ ;  /* 0x00000000007e7805 */ /* 0x000fe4000001ff00 */
[----:B------:R-:W-:Y:S01]  /*0ba0*/  CS2R R128, SRZ ;  /* 0x0000000000807805 */ /* 0x000fe2000001ff00 */
[----:B--2---:R-:W2:Y:S01]  /*0bb0*/  MUFU.RCP R9, R9 ;  /* 0x0000000900097308 */ /* 0x004ea20000001000 */
[----:B------:R-:W-:Y:S02]  /*0bc0*/  CS2R R130, SRZ ;  /* 0x0000000000827805 */ /* 0x000fe4000001ff00 */
[----:B------:R-:W-:-:S02]  /*0bd0*/  CS2R R132, SRZ ;  /* 0x0000000000847805 */ /* 0x000fc4000001ff00 */
[----:B------:R-:W-:Y:S02]  /*0be0*/  CS2R R134, SRZ ;  /* 0x0000000000867805 */ /* 0x000fe4000001ff00 */
[----:B------:R-:W-:Y:S02]  /*0bf0*/  CS2R R136, SRZ ;  /* 0x0000000000887805 */ /* 0x000fe4000001ff00 */
[----:B------:R-:W-:Y:S02]  /*0c00*/  CS2R R138, SRZ ;  /* 0x00000000008a7805 */ /* 0x000fe4000001ff00 */
[----:B------:R-:W-:Y:S02]  /*0c10*/  CS2R R140, SRZ ;  /* 0x00000000008c7805 */ /* 0x000fe4000001ff00 */
[----:B------:R-:W-:Y:S02]  /*0c20*/  CS2R R142, SRZ ;  /* 0x00000000008e7805 */ /* 0x000fe4000001ff00 */
[----:B------:R-:W-:Y:S01]  /*0c30*/  CS2R R144, SRZ ;  /* 0x0000000000907805 */ /* 0x000fe2000001ff00 */
[----:B-1----:R-:W-:Y:S01]  /*0c40*/  VIADD R8, R0, 0xffffffe ;  /* 0x0ffffffe00087836 */ /* 0x002fe20000000000 */
[----:B------:R-:W-:-:S02]  /*0c50*/  IABS R0, R17 ;  /* 0x0000001100007213 */ /* 0x000fc40000000000 */
[----:B------:R-:W-:Y:S02]  /*0c60*/  CS2R R146, SRZ ;  /* 0x0000000000927805 */ /* 0x000fe4000001ff00 */
[----:B------:R-:W-:Y:S01]  /*0c70*/  CS2R R148, SRZ ;  /* 0x0000000000947805 */ /* 0x000fe2000001ff00 */
[----:B------:R-:W1:Y:S01]  /*0c80*/  F2I.FTZ.U32.TRUNC.NTZ R7, R8 ;  /* 0x0000000800077305 */ /* 0x000e62000021f000 */
[----:B------:R-:W-:Y:S01]  /*0c90*/  CS2R R150, SRZ ;  /* 0x0000000000967805 */ /* 0x000fe2000001ff00 */
[----:B------:R-:W-:Y:S01]  /*0ca0*/  UMOV UR5, 0x7fffffdf ;  /* 0x7fffffdf00057882 */ /* 0x000fe20000000000 */
[----:B------:R-:W-:Y:S01]  /*0cb0*/  USHF.L.U32 UR24, UR7, 0x6, URZ ;  /* 0x0000000607187899 */ /* 0x000fe2000800063f */
[----:B--2---:R-:W-:Y:S01]  /*0cc0*/  VIADD R10, R9, 0xffffffe ;  /* 0x0ffffffe090a7836 */ /* 0x004fe20000000000 */
[----:B------:R-:W-:Y:S01]  /*0cd0*/  SHF.R.U32.HI R9, RZ, 0x6, R153 ;  /* 0x00000006ff097819 */ /* 0x000fe20000011699 */
[----:B------:R-:W-:Y:S01]  /*0ce0*/  ULDC UR13, c[0x0][0x238] ;  /* 0x00008e00000d7ab9 */ /* 0x000fe20000000800 */
[----:B-1----:R-:W-:-:S04]  /*0cf0*/  IMAD.MOV R6, RZ, RZ, -R7 ;  /* 0x000000ffff067224 */ /* 0x002fc800078e0a07 */
[----:B------:R-:W-:Y:S02]  /*0d00*/  IMAD R13, R6, R11, RZ ;  /* 0x0000000b060d7224 */ /* 0x000fe400078e02ff */
[----:B------:R-:W-:-:S04]  /*0d10*/  IMAD.MOV.U32 R6, RZ, RZ, RZ ;  /* 0x000000ffff067224 */ /* 0x000fc800078e00ff */
[----:B------:R-:W-:Y:S02]  /*0d20*/  IMAD.HI.U32 R6, R7, R13, R6 ;  /* 0x0000000d07067227 */ /* 0x000fe400078e0006 */
[----:B------:R-:W1:Y:S04]  /*0d30*/  F2I.FTZ.U32.TRUNC.NTZ R7, R10 ;  /* 0x0000000a00077305 */ /* 0x000e68000021f000 */
[----:B------:R-:W-:-:S04]  /*0d40*/  IMAD.HI.U32 R6, R6, R0, RZ ;  /* 0x0000000006067227 */ /* 0x000fc800078e00ff */
[----:B------:R-:W-:Y:S01]  /*0d50*/  IMAD.MOV R8, RZ, RZ, -R6 ;  /* 0x000000ffff087224 */ /* 0x000fe200078e0a06 */
[----:B------:R-:W-:-:S03]  /*0d60*/  SGXT.U32 R6, R9, 0x1 ;  /* 0x000000010906781a */ /* 0x000fc60000000000 */
[----:B------:R-:W-:Y:S01]  /*0d70*/  IMAD R0, R11, R8, R0 ;  /* 0x000000080b007224 */ /* 0x000fe200078e0200 */
[----:B------:R-:W-:Y:S01]  /*0d80*/  LOP3.LUT R5, R2, R6, R5, 0xfe, !PT ;  /* 0x0000000602057212 */ /* 0x000fe200078efe05 */
[----:B-1----:R-:W-:-:S03]  /*0d90*/  IMAD.MOV R8, RZ, RZ, -R7 ;  /* 0x000000ffff087224 */ /* 0x002fc600078e0a07 */
[----:B------:R-:W-:Y:S01]  /*0da0*/  ISETP.GT.U32.AND P0, PT, R11, R0, PT ;  /* 0x000000000b00720c */ /* 0x000fe20003f04070 */
[----:B------:R-:W-:Y:S01]  /*0db0*/  IMAD.MOV.U32 R6, RZ, RZ, R8 ;  /* 0x000000ffff067224 */ /* 0x000fe200078e0008 */
[C---:B------:R-:W-:Y:S02]  /*0dc0*/  LOP3.LUT R8, R5.reuse, 0x7e, RZ, 0xfc, !PT ;  /* 0x0000007e05087812 */ /* 0x040fe400078efcff */
[C---:B------:R-:W-:Y:S01]  /*0dd0*/  LOP3.LUT R16, R5.reuse, 0x7a, RZ, 0xfc, !PT ;  /* 0x0000007a05107812 */ /* 0x040fe200078efcff */
[----:B------:R-:W-:Y:S01]  /*0de0*/  IMAD R9, R6, R3, RZ ;  /* 0x0000000306097224 */ /* 0x000fe200078e02ff */
[----:B------:R-:W-:Y:S01]  /*0df0*/  IABS R10, R8 ;  /* 0x00000008000a7213 */ /* 0x000fe20000000000 */
[----:B------:R-:W-:Y:S01]  /*0e00*/  IMAD.MOV.U32 R6, RZ, RZ, RZ ;  /* 0x000000ffff067224 */ /* 0x000fe200078e00ff */
[----:B------:R-:W-:Y:S02]  /*0e10*/  LOP3.LUT R15, R5, 0x7c, RZ, 0xfc, !PT ;  /* 0x0000007c050f7812 */ /* 0x000fe400078efcff */
[----:B------:R-:W-:Y:S01]  /*0e20*/  IABS R14, R16 ;  /* 0x00000010000e7213 */ /* 0x000fe20000000000 */
[----:B------:R-:W-:Y:S01]  /*0e30*/  IMAD.HI.U32 R6, R7, R9, R6 ;  /* 0x0000000907067227 */ /* 0x000fe200078e0006 */
[----:B------:R-:W-:-:S02]  /*0e40*/  SHF.R.S32.HI R7, RZ, 0x1f, R12 ;  /* 0x0000001fff077819 */ /* 0x000fc4000001140c */
[----:B------:R-:W-:Y:S01]  /*0e50*/  IABS R13, R15 ;  /* 0x0000000f000d7213 */ /* 0x000fe20000000000 */
[----:B------:R-:W-:Y:S01]  /*0e60*/  @!P0 IMAD.IADD R0, R0, 0x1, -R11 ;  /* 0x0000000100008824 */ /* 0x000fe200078e0a0b */
[----:B------:R-:W-:Y:S01]  /*0e70*/  LEA.HI R12, R7, R12, RZ, 0x6 ;  /* 0x0000000c070c7211 */ /* 0x000fe200078f30ff */
[----:B------:R-:W-:Y:S01]  /*0e80*/  IMAD.HI.U32 R9, R6, R10, RZ ;  /* 0x0000000a06097227 */ /* 0x000fe200078e00ff */
[----:B------:R-:W-:Y:S02]  /*0e90*/  ISETP.GE.AND P3, PT, R8, RZ, PT ;  /* 0x000000ff0800720c */ /* 0x000fe40003f66270 */
[----:B------:R-:W-:Y:S01]  /*0ea0*/  ISETP.GT.U32.AND P0, PT, R11, R0, PT ;  /* 0x000000000b00720c */ /* 0x000fe20003f04070 */
[----:B------:R-:W-:Y:S01]  /*0eb0*/  IMAD.MOV R9, RZ, RZ, -R9 ;  /* 0x000000ffff097224 */ /* 0x000fe200078e0a09 */
[C---:B------:R-:W-:Y:S01]  /*0ec0*/  LOP3.LUT R21, R5.reuse, 0x74, RZ, 0xfc, !PT ;  /* 0x0000007405157812 */ /* 0x040fe200078efcff */
[----:B------:R-:W-:Y:S01]  /*0ed0*/  IMAD.HI.U32 R8, R6, R13, RZ ;  /* 0x0000000d06087227 */ /* 0x000fe200078e00ff */
[----:B------:R-:W-:-:S02]  /*0ee0*/  LOP3.LUT R22, R5, 0x72, RZ, 0xfc, !PT ;  /* 0x0000007205167812 */ /* 0x000fc400078efcff */
[----:B0-----:R-:W-:Y:S01]  /*0ef0*/  IABS R17, R21 ;  /* 0x0000001500117213 */ /* 0x001fe20000000000 */
[----:B------:R-:W-:Y:S01]  /*0f00*/  IMAD R7, R3, R9, R10 ;  /* 0x0000000903077224 */ /* 0x000fe200078e020a */
[----:B------:R-:W-:Y:S01]  /*0f10*/  IABS R19, R22 ;  /* 0x0000001600137213 */ /* 0x000fe20000000000 */
[----:B------:R-:W-:Y:S01]  /*0f20*/  IMAD.HI.U32 R9, R6, R14, RZ ;  /* 0x0000000e06097227 */ /* 0x000fe200078e00ff */
[----:B------:R-:W-:Y:S02]  /*0f30*/  LOP3.LUT R20, R5, 0x76, RZ, 0xfc, !PT ;  /* 0x0000007605147812 */ /* 0x000fe400078efcff */
[----:B------:R-:W-:Y:S01]  /*0f40*/  ISETP.GT.U32.AND P4, PT, R3, R7, PT ;  /* 0x000000070300720c */ /* 0x000fe20003f84070 */
[----:B------:R-:W-:Y:S01]  /*0f50*/  @!P0 IMAD.IADD R0, R0, 0x1, -R11 ;  /* 0x0000000100008824 */ /* 0x000fe200078e0a0b */
[----:B------:R-:W-:Y:S01]  /*0f60*/  ISETP.NE.AND P0, PT, R46, RZ, PT ;  /* 0x000000ff2e00720c */ /* 0x000fe20003f05270 */
[----:B------:R-:W-:Y:S01]  /*0f70*/  IMAD.MOV R9, RZ, RZ, -R9 ;  /* 0x000000ffff097224 */ /* 0x000fe200078e0a09 */
[----:B------:R-:W-:Y:S01]  /*0f80*/  ISETP.GE.AND P2, PT, R15, RZ, PT ;  /* 0x000000ff0f00720c */ /* 0x000fe20003f46270 */
[----:B------:R-:W-:Y:S01]  /*0f90*/  IMAD.MOV R8, RZ, RZ, -R8 ;  /* 0x000000ffff087224 */ /* 0x000fe200078e0a08 */
[----:B------:R-:W-:Y:S01]  /*0fa0*/  ISETP.GE.AND P6, PT, R16, RZ, PT ;  /* 0x000000ff1000720c */ /* 0x000fe20003fc6270 */
[----:B------:R-:W-:Y:S01]  /*0fb0*/  IMAD R9, R3, R9, R14 ;  /* 0x0000000903097224 */ /* 0x000fe200078e020e */
[----:B------:R-:W-:Y:S01]  /*0fc0*/  IABS R15, R20 ;  /* 0x00000014000f7213 */ /* 0x000fe20000000000 */
[----:B------:R-:W-:Y:S01]  /*0fd0*/  @!P1 IMAD.MOV R0, RZ, RZ, -R0 ;  /* 0x000000ffff009224 */ /* 0x000fe200078e0a00 */
[----:B------:R-:W-:Y:S01]  /*0fe0*/  LOP3.LUT R23, R5, 0x6c, RZ, 0xfc, !PT ;  /* 0x0000006c05177812 */ /* 0x000fe200078efcff */
[----:B------:R-:W-:Y:S01]  /*0ff0*/  IMAD R8, R3, R8, R13 ;  /* 0x0000000803087224 */ /* 0x000fe200078e020d */
[----:B------:R-:W-:Y:S01]  /*1000*/  LOP3.LUT R13, R5, 0x78, RZ, 0xfc, !PT ;  /* 0x00000078050d7812 */ /* 0x000fe200078efcff */
[----:B------:R-:W-:Y:S01]  /*1010*/  @!P4 IMAD.IADD R7, R7, 0x1, -R3 ;  /* 0x000000010707c824 */ /* 0x000fe200078e0a03 */
[----:B------:R-:W-:Y:S01]  /*1020*/  LOP3.LUT R24, R5, 0x6a, RZ, 0xfc, !PT ;  /* 0x0000006a05187812 */ /* 0x000fe200078efcff */
[----:B------:R-:W-:Y:S01]  /*1030*/  IMAD.HI.U32 R14, R6, R19, RZ ;  /* 0x00000013060e7227 */ /* 0x000fe200078e00ff */
[----:B------:R-:W-:-:S02]  /*1040*/  @!P0 LOP3.LUT R0, RZ, R46, RZ, 0x33, !PT ;  /* 0x0000002eff008212 */ /* 0x000fc400078e33ff */
[C---:B------:R-:W-:Y:S01]  /*1050*/  ISETP.GT.U32.AND P0, PT, R3.reuse, R9, PT ;  /* 0x000000090300720c */ /* 0x040fe20003f04070 */
[----:B------:R-:W-:Y:S01]  /*1060*/  IMAD.MOV R14, RZ, RZ, -R14 ;  /* 0x000000ffff0e7224 */ /* 0x000fe200078e0a0e */
[C---:B------:R-:W-:Y:S01]  /*1070*/  ISETP.GT.U32.AND P1, PT, R3.reuse, R8, PT ;  /* 0x000000080300720c */ /* 0x040fe20003f24070 */
[----:B------:R-:W-:Y:S01]  /*1080*/  IMAD R0, R0, UR4, RZ ;  /* 0x0000000400007c24 */ /* 0x000fe2000f8e02ff */
[----:B------:R-:W-:Y:S01]  /*1090*/  IABS R11, R13 ;  /* 0x0000000d000b7213 */ /* 0x000fe20000000000 */
[C---:B------:R-:W-:Y:S01]  /*10a0*/  IMAD R14, R3.reuse, R14, R19 ;  /* 0x0000000e030e7224 */ /* 0x040fe200078e0213 */
[----:B------:R-:W-:Y:S01]  /*10b0*/  ISETP.GT.U32.AND P4, PT, R3, R7, PT ;  /* 0x000000070300720c */ /* 0x000fe20003f84070 */
[----:B------:R-:W-:Y:S01]  /*10c0*/  ULDC UR4, c[0x0][0x240] ;  /* 0x0000900000047ab9 */ /* 0x000fe20000000800 */
[C---:B------:R-:W-:Y:S01]  /*10d0*/  LOP3.LUT R19, R5.reuse, 0x6e, RZ, 0xfc, !PT ;  /* 0x0000006e05137812 */ /* 0x040fe200078efcff */
[----:B------:R-:W-:Y:S01]  /*10e0*/  IMAD.HI.U32 R10, R6, R11, RZ ;  /* 0x0000000b060a7227 */ /* 0x000fe200078e00ff */
[----:B------:R-:W-:-:S02]  /*10f0*/  LOP3.LUT R25, R5, 0x68, RZ, 0xfc, !PT ;  /* 0x0000006805197812 */ /* 0x000fc400078efcff */
[----:B------:R-:W-:Y:S01]  /*1100*/  LOP3.LUT R26, R5, 0x66, RZ, 0xfc, !PT ;  /* 0x00000066051a7812 */ /* 0x000fe200078efcff */
[--C-:B------:R-:W-:Y:S01]  /*1110*/  @!P0 IMAD.IADD R9, R9, 0x1, -R3.reuse ;  /* 0x0000000109098824 */ /* 0x100fe200078e0a03 */
[----:B------:R-:W-:Y:S01]  /*1120*/  LOP3.LUT R28, R5, 0x64, RZ, 0xfc, !PT ;  /* 0x00000064051c7812 */ /* 0x000fe200078efcff */
[----:B------:R-:W-:Y:S01]  /*1130*/  @!P1 IMAD.IADD R8, R8, 0x1, -R3 ;  /* 0x0000000108089824 */ /* 0x000fe200078e0a03 */
[----:B------:R-:W-:Y:S01]  /*1140*/  ISETP.GE.AND P1, PT, R13, RZ, PT ;  /* 0x000000ff0d00720c */ /* 0x000fe20003f26270 */
[C---:B------:R-:W-:Y:S01]  /*1150*/  IMAD.HI.U32 R13, R6.reuse, R17, RZ ;  /* 0x00000011060d7227 */ /* 0x040fe200078e00ff */
[C---:B------:R-:W-:Y:S02]  /*1160*/  ISETP.GT.U32.AND P0, PT, R3.reuse, R9, PT ;  /* 0x000000090300720c */ /* 0x040fe40003f04070 */
[----:B------:R-:W-:Y:S01]  /*1170*/  ISETP.GT.U32.AND P5, PT, R3, R8, PT ;  /* 0x000000080300720c */ /* 0x000fe20003fa4070 */
[----:B------:R-:W-:Y:S01]  /*1180*/  IMAD.MOV R10, RZ, RZ, -R10 ;  /* 0x000000ffff0a7224 */ /* 0x000fe200078e0a0a */
[C---:B------:R-:W-:Y:S01]  /*1190*/  LOP3.LUT R29, R5.reuse, 0x62, RZ, 0xfc, !PT ;  /* 0x00000062051d7812 */ /* 0x040fe200078efcff */
[----:B------:R-:W-:Y:S01]  /*11a0*/  IMAD.MOV R18, RZ, RZ, -R13 ;  /* 0x000000ffff127224 */ /* 0x000fe200078e0a0d */
[----:B------:R-:W-:Y:S01]  /*11b0*/  LOP3.LUT R30, R5, 0x60, RZ, 0xfc, !PT ;  /* 0x00000060051e7812 */ /* 0x000fe200078efcff */
[----:B------:R-:W-:Y:S01]  /*11c0*/  IMAD R10, R3, R10, R11 ;  /* 0x0000000a030a7224 */ /* 0x000fe200078e020b */
[----:B------:R-:W-:Y:S01]  /*11d0*/  LOP3.LUT R31, R5, 0x5e, RZ, 0xfc, !PT ;  /* 0x0000005e051f7812 */ /* 0x000fe200078efcff */
[----:B------:R-:W-:Y:S01]  /*11e0*/  IMAD R13, R3, R18, R17 ;  /* 0x00000012030d7224 */ /* 0x000fe200078e0211 */
[----:B------:R-:W-:Y:S01]  /*11f0*/  LOP3.LUT R18, R5, 0x70, RZ, 0xfc, !PT ;  /* 0x0000007005127812 */ /* 0x000fe200078efcff */
[----:B------:R-:W-:Y:S01]  /*1200*/  IMAD.HI.U32 R11, R6, R15, RZ ;  /* 0x0000000f060b7227 */ /* 0x000fe200078e00ff */
[----:B------:R-:W-:-:S02]  /*1210*/  IABS R17, R19 ;  /* 0x0000001300117213 */ /* 0x000fc40000000000 */
[----:B------:R-:W-:Y:S01]  /*1220*/  IABS R27, R31 ;  /* 0x0000001f001b7213 */ /* 0x000fe20000000000 */
[--C-:B------:R-:W-:Y:S01]  /*1230*/  @!P4 IMAD.IADD R7, R7, 0x1, -R3.reuse ;  /* 0x000000010707c824 */ /* 0x100fe200078e0a03 */
[----:B------:R-:W-:Y:S01]  /*1240*/  ISETP.GT.U32.AND P4, PT, R3, R10, PT ;  /* 0x0000000a0300720c */ /* 0x000fe20003f84070 */
[----:B------:R-:W-:Y:S01]  /*1250*/  @!P0 IMAD.IADD R9, R9, 0x1, -R3 ;  /* 0x0000000109098824 */ /* 0x000fe200078e0a03 */
[----:B------:R-:W-:Y:S01]  /*1260*/  ISETP.GT.U32.AND P0, PT, R3, R13, PT ;  /* 0x0000000d0300720c */ /* 0x000fe20003f04070 */
[----:B------:R-:W-:Y:S01]  /*1270*/  IMAD.MOV R16, RZ, RZ, -R11 ;  /* 0x000000ffff107224 */ /* 0x000fe200078e0a0b */
[----:B------:R-:W-:Y:S01]  /*1280*/  LOP3.LUT R32, R5, 0x58, RZ, 0xfc, !PT ;  /* 0x0000005805207812 */ /* 0x000fe200078efcff */
[----:B------:R-:W-:Y:S01]  /*1290*/  @!P6 IMAD.MOV R9, RZ, RZ, -R9 ;  /* 0x000000ffff09e224 */ /* 0x000fe200078e0a09 */
[C---:B------:R-:W-:Y:S01]  /*12a0*/  ISETP.GT.U32.AND P6, PT, R3.reuse, R14, PT ;  /* 0x0000000e0300720c */ /* 0x040fe20003fc4070 */
[----:B------:R-:W-:Y:S01]  /*12b0*/  IMAD R11, R3, R16, R15 ;  /* 0x00000010030b7224 */ /* 0x000fe200078e020f */
[----:B------:R-:W-:Y:S01]  /*12c0*/  IABS R16, R18 ;  /* 0x0000001200107213 */ /* 0x000fe20000000000 */
[----:B------:R-:W-:Y:S01]  /*12d0*/  @!P3 IMAD.MOV R7, RZ, RZ, -R7 ;  /* 0x000000ffff07b224 */ /* 0x000fe200078e0a07 */
[----:B------:R-:W-:Y:S01]  /*12e0*/  LOP3.LUT R36, R5, 0x56, RZ, 0xfc, !PT ;  /* 0x0000005605247812 */ /* 0x000fe200078efcff */
[----:B------:R-:W-:Y:S01]  /*12f0*/  @!P5 IMAD.IADD R8, R8, 0x1, -R3 ;  /* 0x000000010808d824 */ /* 0x000fe200078e0a03 */
[----:B------:R-:W-:Y:S01]  /*1300*/  ISETP.GT.U32.AND P3, PT, R3, R11, PT ;  /* 0x0000000b0300720c */ /* 0x000fe20003f64070 */
[----:B------:R-:W-:Y:S01]  /*1310*/  IMAD.HI.U32 R15, R6, R16, RZ ;  /* 0x00000010060f7227 */ /* 0x000fe200078e00ff */
[----:B------:R-:W-:-:S02]  /*1320*/  ISETP.GE.AND P5, PT, R20, RZ, PT ;  /* 0x000000ff1400720c */ /* 0x000fc40003fa6270 */
[----:B------:R-:W-:Y:S01]  /*1330*/  IABS R20, R23 ;  /* 0x0000001700147213 */ /* 0x000fe20000000000 */
[--C-:B------:R-:W-:Y:S01]  /*1340*/  @!P4 IMAD.IADD R10, R10, 0x1, -R3.reuse ;  /* 0x000000010a0ac824 */ /* 0x100fe200078e0a03 */
[----:B------:R-:W-:Y:S01]  /*1350*/  LOP3.LUT R37, R5, 0x54, RZ, 0xfc, !PT ;  /* 0x0000005405257812 */ /* 0x000fe200078efcff */
[----:B------:R-:W-:Y:S01]  /*1360*/  @!P0 IMAD.IADD R13, R13, 0x1, -R3 ;  /* 0x000000010d0d8824 */ /* 0x000fe200078e0a03 */
[----:B------:R-:W-:Y:S01]  /*1370*/  LOP3.LUT R38, R5, 0x52, RZ, 0xfc, !PT ;  /* 0x0000005205267812 */ /* 0x000fe200078efcff */
[----:B------:R-:W-:Y:S01]  /*1380*/  IMAD.MOV R15, RZ, RZ, -R15 ;  /* 0x000000ffff0f7224 */ /* 0x000fe200078e0a0f */
[C---:B------:R-:W-:Y:S01]  /*1390*/  ISETP.GT.U32.AND P4, PT, R3.reuse, R10, PT ;  /* 0x0000000a0300720c */ /* 0x040fe20003f84070 */
[----:B------:R-:W-:Y:S01]  /*13a0*/  @!P6 IMAD.IADD R14, R14, 0x1, -R3 ;  /* 0x000000010e0ee824 */ /* 0x000fe200078e0a03 */
[C---:B------:R-:W-:Y:S01]  /*13b0*/  ISETP.GT.U32.AND P6, PT, R3.reuse, R13, PT ;  /* 0x0000000d0300720c */ /* 0x040fe20003fc4070 */
[----:B------:R-:W-:Y:S01]  /*13c0*/  IMAD R15, R3, R15, R16 ;  /* 0x0000000f030f7224 */ /* 0x000fe200078e0210 */
[----:B------:R-:W-:Y:S01]  /*13d0*/  IABS R33, R38 ;  /* 0x0000002600217213 */ /* 0x000fe20000000000 */
[----:B------:R-:W-:Y:S01]  /*13e0*/  IMAD.HI.U32 R16, R6, R17, RZ ;  /* 0x0000001106107227 */ /* 0x000fe200078e00ff */
[----:B------:R-:W-:-:S02]  /*13f0*/  LOP3.LUT R40, R5, 0x4e, RZ, 0xfc, !PT ;  /* 0x0000004e05287812 */ /* 0x000fc400078efcff */
[----:B------:R-:W-:Y:S01]  /*1400*/  LOP3.LUT R39, R5, 0x50, RZ, 0xfc, !PT ;  /* 0x0000005005277812 */ /* 0x000fe200078efcff */
[----:B------:R-:W-:Y:S01]  /*1410*/  IMAD.MOV R16, RZ, RZ, -R16 ;  /* 0x000000ffff107224 */ /* 0x000fe200078e0a10 */
[----:B------:R-:W-:Y:S01]  /*1420*/  IABS R35, R40 ;  /* 0x0000002800237213 */ /* 0x000fe20000000000 */
[----:B------:R-:W-:Y:S01]  /*1430*/  @!P2 IMAD.MOV R8, RZ, RZ, -R8 ;  /* 0x000000ffff08a224 */ /* 0x000fe200078e0a08 */
[----:B------:R-:W-:Y:S01]  /*1440*/  ISETP.GE.AND P2, PT, R21, RZ, PT ;  /* 0x000000ff1500720c */ /* 0x000fe20003f46270 */
[----:B------:R-:W-:Y:S01]  /*1450*/  IMAD R16, R3, R16, R17 ;  /* 0x0000001003107224 */ /* 0x000fe200078e0211 */
[----:B------:R-:W-:Y:S01]  /*1460*/  IABS R21, R24 ;  /* 0x0000001800157213 */ /* 0x000fe20000000000 */
[--C-:B------:R-:W-:Y:S01]  /*1470*/  @!P4 IMAD.IADD R10, R10, 0x1, -R3.reuse ;  /* 0x000000010a0ac824 */ /* 0x100fe200078e0a03 */
[----:B------:R-:W-:Y:S01]  /*1480*/  ISETP.GE.AND P4, PT, R22, RZ, PT ;  /* 0x000000ff1600720c */ /* 0x000fe20003f86270 */
[--C-:B------:R-:W-:Y:S01]  /*1490*/  @!P6 IMAD.IADD R13, R13, 0x1, -R3.reuse ;  /* 0x000000010d0de824 */ /* 0x100fe200078e0a03 */
[C---:B------:R-:W-:Y:S01]  /*14a0*/  ISETP.GT.U32.AND P6, PT, R3.reuse, R16, PT ;  /* 0x000000100300720c */ /* 0x040fe20003fc4070 */
[----:B------:R-:W-:Y:S01]  /*14b0*/  @!P1 IMAD.MOV R10, RZ, RZ, -R10 ;  /* 0x000000ffff0a9224 */ /* 0x000fe200078e0a0a */
[----:B------:R-:W-:Y:S01]  /*14c0*/  ISETP.GT.U32.AND P1, PT, R3, R14, PT ;  /* 0x0000000e0300720c */ /* 0x000fe20003f24070 */
[----:B------:R-:W-:Y:S01]  /*14d0*/  @!P3 IMAD.IADD R11, R11, 0x1, -R3 ;  /* 0x000000010b0bb824 */ /* 0x000fe200078e0a03 */
[----:B------:R-:W-:Y:S01]  /*14e0*/  ISETP.GE.AND P3, PT, R18, RZ, PT ;  /* 0x000000ff1200720c */ /* 0x000fe20003f66270 */
[----:B------:R-:W-:Y:S01]  /*14f0*/  IMAD.HI.U32 R17, R6, R20, RZ ;  /* 0x0000001406117227 */ /* 0x000fe200078e00ff */
[----:B------:R-:W-:-:S02]  /*1500*/  IABS R22, R25 ;  /* 0x0000001900167213 */ /* 0x000fc40000000000 */
[----:B------:R-:W-:Y:S01]  /*1510*/  ISETP.GT.U32.AND P0, PT, R3, R11, PT ;  /* 0x0000000b0300720c */ /* 0x000fe20003f04070 */
[----:B------:R-:W-:Y:S01]  /*1520*/  IMAD.HI.U32 R18, R6, R21, RZ ;  /* 0x0000001506127227 */ /* 0x000fe200078e00ff */
[----:B------:R-:W-:Y:S02]  /*1530*/  IABS R34, R39 ;  /* 0x0000002700227213 */ /* 0x000fe40000000000 */
[C---:B------:R-:W-:Y:S01]  /*1540*/  LOP3.LUT R48, R5.reuse, 0x3e, RZ, 0xfc, !PT ;  /* 0x0000003e05307812 */ /* 0x040fe200078efcff */
[----:B------:R-:W-:Y:S01]  /*1550*/  @!P6 IMAD.IADD R16, R16, 0x1, -R3 ;  /* 0x000000011010e824 */ /* 0x000fe200078e0a03 */
[C---:B------:R-:W-:Y:S01]  /*1560*/  LOP3.LUT R46, R5.reuse, 0x40, RZ, 0xfc, !PT ;  /* 0x00000040052e7812 */ /* 0x040fe200078efcff */
[----:B------:R-:W-:Y:S01]  /*1570*/  IMAD.MOV R17, RZ, RZ, -R17 ;  /* 0x000000ffff117224 */ /* 0x000fe200078e0a11 */
[----:B------:R-:W-:Y:S01]  /*1580*/  LOP3.LUT R49, R5, 0x3c, RZ, 0xfc, !PT ;  /* 0x0000003c05317812 */ /* 0x000fe200078efcff */
[----:B------:R-:W-:Y:S01]  /*1590*/  @!P1 IMAD.IADD R14, R14, 0x1, -R3 ;  /* 0x000000010e0e9824 */ /* 0x000fe200078e0a03 */
[----:B------:R-:W-:Y:S01]  /*15a0*/  ISETP.GE.AND P1, PT, R19, RZ, PT ;  /* 0x000000ff1300720c */ /* 0x000fe20003f26270 */
[----:B------:R-:W-:Y:S01]  /*15b0*/  IMAD.HI.U32 R19, R6, R22, RZ ;  /* 0x0000001606137227 */ /* 0x000fe200078e00ff */
[----:B------:R-:W-:-:S02]  /*15c0*/  ISETP.GT.U32.AND P6, PT, R3, R16, PT ;  /* 0x000000100300720c */ /* 0x000fc40003fc4070 */
[----:B------:R-:W-:Y:S01]  /*15d0*/  IABS R44, R49 ;  /* 0x00000031002c7213 */ /* 0x000fe20000000000 */
[----:B------:R-:W-:Y:S01]  /*15e0*/  IMAD.MOV R18, RZ, RZ, -R18 ;  /* 0x000000ffff127224 */ /* 0x000fe200078e0a12 */
[----:B------:R-:W-:Y:S01]  /*15f0*/  LOP3.LUT R50, R5, 0x3a, RZ, 0xfc, !PT ;  /* 0x0000003a05327812 */ /* 0x000fe200078efcff */
[----:B------:R-:W-:Y:S01]  /*1600*/  IMAD R17, R3, R17, R20 ;  /* 0x0000001103117224 */ /* 0x000fe200078e0214 */
[----:B------:R-:W-:Y:S01]  /*1610*/  LOP3.LUT R51, R5, 0x38, RZ, 0xfc, !PT ;  /* 0x0000003805337812 */ /* 0x000fe200078efcff */
[----:B------:R-:W-:Y:S01]  /*1620*/  IMAD.MOV R19, RZ, RZ, -R19 ;  /* 0x000000ffff137224 */ /* 0x000fe200078e0a13 */
[----:B------:R-:W-:Y:S01]  /*1630*/  IABS R45, R50 ;  /* 0x00000032002d7213 */ /* 0x000fe20000000000 */
[----:B------:R-:W-:Y:S01]  /*1640*/  IMAD R18, R3, R18, R21 ;  /* 0x0000001203127224 */ /* 0x000fe200078e0215 */
[----:B------:R-:W-:Y:S01]  /*1650*/  LOP3.LUT R52, R5, 0x36, RZ, 0xfc, !PT ;  /* 0x0000003605347812 */ /* 0x000fe200078efcff */
[----:B------:R-:W-:Y:S01]  /*1660*/  @!P2 IMAD.MOV R13, RZ, RZ, -R13 ;  /* 0x000000ffff0da224 */ /* 0x000fe200078e0a0d */
[----:B------:R-:W-:Y:S01]  /*1670*/  ISETP.GT.U32.AND P2, PT, R3, R17, PT ;  /* 0x000000110300720c */ /* 0x000fe20003f44070 */
[--C-:B------:R-:W-:Y:S01]  /*1680*/  @!P0 IMAD.IADD R11, R11, 0x1, -R3.reuse ;  /* 0x000000010b0b8824 */ /* 0x100fe200078e0a03 */
[C---:B------:R-:W-:Y:S01]  /*1690*/  ISETP.GT.U32.AND P0, PT, R3.reuse, R15, PT ;  /* 0x0000000f0300720c */ /* 0x040fe20003f04070 */
[C---:B------:R-:W-:Y:S01]  /*16a0*/  IMAD R19, R3.reuse, R19, R22 ;  /* 0x0000001303137224 */ /* 0x040fe200078e0216 */
[----:B------:R-:W-:Y:S01]  /*16b0*/  IABS R22, R26 ;  /* 0x0000001a00167213 */ /* 0x000fe20000000000 */
[----:B------:R-:W-:Y:S01]  /*16c0*/  @!P4 IMAD.MOV R14, RZ, RZ, -R14 ;  /* 0x000000ffff0ec224 */ /* 0x000fe200078e0a0e */
[C---:B------:R-:W-:Y:S01]  /*16d0*/  ISETP.GT.U32.AND P4, PT, R3.reuse, R18, PT ;  /* 0x000000120300720c */ /* 0x040fe20003f84070 */
[----:B------:R-:W-:Y:S01]  /*16e0*/  @!P6 IMAD.IADD R16, R16, 0x1, -R3 ;  /* 0x000000011010e824 */ /* 0x000fe200078e0a03 */
[----:B------:R-:W-:Y:S01]  /*16f0*/  ISETP.GT.U32.AND P6, PT, R3, R19, PT ;  /* 0x000000130300720c */ /* 0x000fe20003fc4070 */
[----:B------:R-:W-:Y:S01]  /*1700*/  IMAD.HI.U32 R20, R6, R22, RZ ;  /* 0x0000001606147227 */ /* 0x000fe200078e00ff */
[----:B------:R-:W-:-:S02]  /*1710*/  LOP3.LUT R53, R5, 0x34, RZ, 0xfc, !PT ;  /* 0x0000003405357812 */ /* 0x000fc400078efcff */
[----:B------:R-:W-:Y:S01]  /*1720*/  LOP3.LUT R55, R5, 0x30, RZ, 0xfc, !PT ;  /* 0x0000003005377812 */ /* 0x000fe200078efcff */
[--C-:B------:R-:W-:Y:S01]  /*1730*/  @!P2 IMAD.IADD R17, R17, 0x1, -R3.reuse ;  /* 0x000000011111a824 */ /* 0x100fe200078e0a03 */
[----:B------:R-:W-:Y:S01]  /*1740*/  ISETP.GE.AND P2, PT, R25, RZ, PT ;  /* 0x000000ff1900720c */ /* 0x000fe20003f46270 */
[----:B------:R-:W-:Y:S01]  /*1750*/  @!P0 IMAD.IADD R15, R15, 0x1, -R3 ;  /* 0x000000010f0f8824 */ /* 0x000fe200078e0a03 */
[----:B------:R-:W-:Y:S01]  /*1760*/  ISETP.GE.AND P0, PT, R23, RZ, PT ;  /* 0x000000ff1700720c */ /* 0x000fe20003f06270 */
[----:B------:R-:W-:Y:S01]  /*1770*/  @!P5 IMAD.MOV R11, RZ, RZ, -R11 ;  /* 0x000000ffff0bd224 */ /* 0x000fe200078e0a0b */
[----:B------:R-:W-:Y:S01]  /*1780*/  IABS R23, R28 ;  /* 0x0000001c00177213 */ /* 0x000fe20000000000 */
[--C-:B------:R-:W-:Y:S01]  /*1790*/  @!P4 IMAD.IADD R18, R18, 0x1, -R3.reuse ;  /* 0x000000011212c824 */ /* 0x100fe200078e0a03 */
[----:B------:R-:W-:Y:S01]  /*17a0*/  ISETP.GT.U32.AND P4, PT, R3, R17, PT ;  /* 0x000000110300720c */ /* 0x000fe20003f84070 */
[----:B------:R-:W-:Y:S01]  /*17b0*/  @!P6 IMAD.IADD R19, R19, 0x1, -R3 ;  /* 0x000000011313e824 */ /* 0x000fe200078e0a03 */
[C---:B------:R-:W-:Y:S01]  /*17c0*/  ISETP.GT.U32.AND P5, PT, R3.reuse, R15, PT ;  /* 0x0000000f0300720c */ /* 0x040fe20003fa4070 */
[----:B------:R-:W-:Y:S01]  /*17d0*/  IMAD.MOV R20, RZ, RZ, -R20 ;  /* 0x000000ffff147224 */ /* 0x000fe200078e0a14 */
[----:B------:R-:W-:Y:S01]  /*17e0*/  ISETP.GT.U32.AND P6, PT, R3, R18, PT ;  /* 0x000000120300720c */ /* 0x000fe20003fc4070 */
[----:B------:R-:W-:Y:S01]  /*17f0*/  IMAD.HI.U32 R21, R6, R23, RZ ;  /* 0x0000001706157227 */ /* 0x000fe200078e00ff */
[----:B------:R-:W-:-:S02]  /*1800*/  IABS R25, R30 ;  /* 0x0000001e00197213 */ /* 0x000fc40000000000 */
[----:B------:R-:W-:Y:S01]  /*1810*/  LOP3.LUT R54, R5, 0x32, RZ, 0xfc, !PT ;  /* 0x0000003205367812 */ /* 0x000fe200078efcff */
[----:B------:R-:W-:Y:S01]  /*1820*/  IMAD R20, R3, R20, R22 ;  /* 0x0000001403147224 */ /* 0x000fe200078e0216 */
[C---:B------:R-:W-:Y:S01]  /*1830*/  LOP3.LUT R56, R5.reuse, 0x2e, RZ, 0xfc, !PT ;  /* 0x0000002e05387812 */ /* 0x040fe200078efcff */
[----:B------:R-:W-:Y:S01]  /*1840*/  IMAD.MOV R22, RZ, RZ, -R21 ;  /* 0x000000ffff167224 */ /* 0x000fe200078e0a15 */
[----:B------:R-:W-:Y:S01]  /*1850*/  LOP3.LUT R57, R5, 0x2c, RZ, 0xfc, !PT ;  /* 0x0000002c05397812 */ /* 0x000fe200078efcff */
[----:B------:R-:W-:Y:S01]  /*1860*/  @!P4 IMAD.IADD R17, R17, 0x1, -R3 ;  /* 0x000000011111c824 */ /* 0x000fe200078e0a03 */
[C---:B------:R-:W-:Y:S01]  /*1870*/  ISETP.GT.U32.AND P4, PT, R3.reuse, R20, PT ;  /* 0x000000140300720c */ /* 0x040fe20003f84070 */
[----:B------:R-:W-:Y:S01]  /*1880*/  IMAD R21, R3, R22, R23 ;  /* 0x0000001603157224 */ /* 0x000fe200078e0217 */
[----:B------:R-:W-:Y:S01]  /*1890*/  LOP3.LUT R59, R5, 0x24, RZ, 0xfc, !PT ;  /* 0x00000024053b7812 */ /* 0x000fe200078efcff */
[--C-:B------:R-:W-:Y:S01]  /*18a0*/  @!P5 IMAD.IADD R15, R15, 0x1, -R3.reuse ;  /* 0x000000010f0fd824 */ /* 0x100fe200078e0a03 */
[----:B------:R-:W-:Y:S01]  /*18b0*/  ISETP.GE.AND P5, PT, R24, RZ, PT ;  /* 0x000000ff1800720c */ /* 0x000fe20003fa6270 */
[----:B------:R-:W-:Y:S01]  /*18c0*/  @!P6 IMAD.IADD R18, R18, 0x1, -R3 ;  /* 0x000000011212e824 */ /* 0x000fe200078e0a03 */
[C---:B------:R-:W-:Y:S01]  /*18d0*/  ISETP.GT.U32.AND P6, PT, R3.reuse, R21, PT ;  /* 0x000000150300720c */ /* 0x040fe20003fc4070 */
[----:B------:R-:W-:Y:S01]  /*18e0*/  @!P3 IMAD.MOV R15, RZ, RZ, -R15 ;  /* 0x000000ffff0fb224 */ /* 0x000fe200078e0a0f */
[----:B------:R-:W-:Y:S01]  /*18f0*/  ISETP.GT.U32.AND P3, PT, R3, R19, PT ;  /* 0x000000130300720c */ /* 0x000fe20003f64070 */
[----:B------:R-:W-:Y:S01]  /*1900*/  IMAD.HI.U32 R23, R6, R25, RZ ;  /* 0x0000001906177227 */ /* 0x000fe200078e00ff */
[----:B------:R-:W-:-:S02]  /*1910*/  IABS R24, R29 ;  /* 0x0000001d00187213 */ /* 0x000fc40000000000 */
[C---:B------:R-:W-:Y:S01]  /*1920*/  LOP3.LUT R61, R5.reuse, 0x22, RZ, 0xfc, !PT ;  /* 0x00000022053d7812 */ /* 0x040fe200078efcff */
[--C-:B------:R-:W-:Y:S01]  /*1930*/  @!P4 IMAD.IADD R20, R20, 0x1, -R3.reuse ;  /* 0x000000011414c824 */ /* 0x100fe200078e0a03 */
[----:B------:R-:W-:Y:S01]  /*1940*/  ISETP.GE.AND P4, PT, R28, RZ, PT ;  /* 0x000000ff1c00720c */ /* 0x000fe20003f86270 */
[----:B------:R-:W-:Y:S01]  /*1950*/  IMAD.HI.U32 R22, R6, R24, RZ ;  /* 0x0000001806167227 */ /* 0x000fe200078e00ff */
[C---:B------:R-:W-:Y:S02]  /*1960*/  LOP3.LUT R28, R5.reuse, 0x5a, RZ, 0xfc, !PT ;  /* 0x0000005a051c7812 */ /* 0x040fe400078efcff */
[----:B------:R-:W-:Y:S01]  /*1970*/  LOP3.LUT R63, R5, 0x20, RZ, 0xfc, !PT ;  /* 0x00000020053f7812 */ /* 0x000fe200078efcff */
[--C-:B------:R-:W-:Y:S01]  /*1980*/  @!P6 IMAD.IADD R21, R21, 0x1, -R3.reuse ;  /* 0x000000011515e824 */ /* 0x100fe200078e0a03 */
[----:B------:R-:W-:Y:S01]  /*1990*/  ISETP.GT.U32.AND P6, PT, R3, R20, PT ;  /* 0x000000140300720c */ /* 0x000fe20003fc4070 */
[----:B------:R-:W-:Y:S01]  /*19a0*/  IMAD.MOV R22, RZ, RZ, -R22 ;  /* 0x000000ffff167224 */ /* 0x000fe200078e0a16 */
[----:B------:R-:W-:Y:S01]  /*19b0*/  IABS R60, R61 ;  /* 0x0000003d003c7213 */ /* 0x000fe20000000000 */
[----:B------:R-:W-:Y:S01]  /*19c0*/  @!P3 IMAD.IADD R19, R19, 0x1, -R3 ;  /* 0x000000011313b824 */ /* 0x000fe200078e0a03 */
[----:B------:R-:W-:Y:S01]  /*19d0*/  ISETP.GE.AND P3, PT, R26, RZ, PT ;  /* 0x000000ff1a00720c */ /* 0x000fe20003f66270 */
[----:B------:R-:W-:Y:S01]  /*19e0*/  IMAD R22, R3, R22, R24 ;  /* 0x0000001603167224 */ /* 0x000fe200078e0218 */
[----:B------:R-:W-:Y:S01]  /*19f0*/  IABS R62, R63 ;  /* 0x0000003f003e7213 */ /* 0x000fe20000000000 */
[----:B------:R-:W-:Y:S01]  /*1a00*/  IMAD.MOV R26, RZ, RZ, -R23 ;  /* 0x000000ffff1a7224 */ /* 0x000fe200078e0a17 */
[----:B------:R-:W-:Y:S01]  /*1a10*/  LOP3.LUT R65, R5, 0x1e, RZ, 0xfc, !PT ;  /* 0x0000001e05417812 */ /* 0x000fe200078efcff */
[----:B------:R-:W-:Y:S01]  /*1a20*/  @!P0 IMAD.MOV R17, RZ, RZ, -R17 ;  /* 0x000000ffff118224 */ /* 0x000fe200078e0a11 */
[C---:B------:R-:W-:Y:S01]  /*1a30*/  ISETP.GT.U32.AND P0, PT, R3.reuse, R22, PT ;  /* 0x000000160300720c */ /* 0x040fe20003f04070 */
[----:B------:R-:W-:Y:S01]  /*1a40*/  IMAD R23, R3, R26, R25 ;  /* 0x0000001a03177224 */ /* 0x000fe200078e0219 */
[----:B------:R-:W-:Y:S01]  /*1a50*/  LOP3.LUT R25, R5, 0x5c, RZ, 0xfc, !PT ;  /* 0x0000005c05197812 */ /* 0x000fe200078efcff */
[----:B------:R-:W-:Y:S01]  /*1a60*/  @!P6 IMAD.IADD R20, R20, 0x1, -R3 ;  /* 0x000000011414e824 */ /* 0x000fe200078e0a03 */
[----:B------:R-:W-:Y:S01]  /*1a70*/  IABS R64, R65 ;  /* 0x0000004100407213 */ /* 0x000fe20000000000 */
[----:B------:R-:W-:Y:S01]  /*1a80*/  @!P1 IMAD.MOV R16, RZ, RZ, -R16 ;  /* 0x000000ffff109224 */ /* 0x000fe200078e0a10 */
[C---:B------:R-:W-:Y:S01]  /*1a90*/  ISETP.GT.U32.AND P6, PT, R3.reuse, R23, PT ;  /* 0x000000170300720c */ /* 0x040fe20003fc4070 */
[----:B------:R-:W-:Y:S01]  /*1aa0*/  IMAD.HI.U32 R24, R6, R27, RZ ;  /* 0x0000001b06187227 */ /* 0x000fe200078e00ff */
[----:B------:R-:W-:-:S02]  /*1ab0*/  ISETP.GT.U32.AND P1, PT, R3, R21, PT ;  /* 0x000000150300720c */ /* 0x000fc40003f24070 */
[----:B------:R-:W-:Y:S01]  /*1ac0*/  IABS R26, R25 ;  /* 0x00000019001a7213 */ /* 0x000fe20000000000 */
[----:B------:R-:W-:Y:S01]  /*1ad0*/  IMAD.MOV R24, RZ, RZ, -R24 ;  /* 0x000000ffff187224 */ /* 0x000fe200078e0a18 */
[----:B------:R-:W-:Y:S01]  /*1ae0*/  IABS R90, R5 ;  /* 0x00000005005a7213 */ /* 0x000fe20000000000 */
[----:B------:R-:W-:Y:S01]  /*1af0*/  @!P0 IMAD.IADD R22, R22, 0x1, -R3 ;  /* 0x0000000116168824 */ /* 0x000fe200078e0a03 */
[----:B------:R-:W-:Y:S01]  /*1b00*/  ISETP.GE.AND P0, PT, R25, RZ, PT ;  /* 0x000000ff1900720c */ /* 0x000fe20003f06270 */
[----:B------:R-:W-:Y:S01]  /*1b10*/  IMAD R24, R3, R24, R27 ;  /* 0x0000001803187224 */ /* 0x000fe200078e021b */
[C---:B------:R-:W-:Y:S01]  /*1b20*/  LOP3.LUT R69, R5.reuse, 0x2, RZ, 0xfc, !PT ;  /* 0x0000000205457812 */ /* 0x040fe200078efcff */
[----:B------:R-:W-:Y:S01]  /*1b30*/  IMAD.HI.U32 R25, R6, R26, RZ ;  /* 0x0000001a06197227 */ /* 0x000fe200078e00ff */
[----:B------:R-:W-:Y:S02]  /*1b40*/  LOP3.LUT R67, R5, 0x4, RZ, 0xfc, !PT ;  /* 0x0000000405437812 */ /* 0x000fe400078efcff */
[----:B------:R-:W-:Y:S01]  /*1b50*/  SHF.R.S32.HI R12, RZ, 0x6, R12 ;  /* 0x00000006ff0c7819 */ /* 0x000fe2000001140c */
[--C-:B------:R-:W-:Y:S01]  /*1b60*/  @!P6 IMAD.IADD R23, R23, 0x1, -R3.reuse ;  /* 0x000000011717e824 */ /* 0x100fe200078e0a03 */
[----:B------:R-:W-:Y:S01]  /*1b70*/  ISETP.GT.U32.AND P6, PT, R3, R22, PT ;  /* 0x000000160300720c */ /* 0x000fe20003fc4070 */
[----:B------:R-:W-:Y:S01]  /*1b80*/  @!P1 IMAD.IADD R21, R21, 0x1, -R3 ;  /* 0x0000000115159824 */ /* 0x000fe200078e0a03 */
[----:B------:R-:W-:Y:S01]  /*1b90*/  ISETP.GE.AND P1, PT, R31, RZ, PT ;  /* 0x000000ff1f00720c */ /* 0x000fe20003f26270 */
[----:B------:R-:W-:Y:S01]  /*1ba0*/  IMAD.MOV R25, RZ, RZ, -R25 ;  /* 0x000000ffff197224 */ /* 0x000fe200078e0a19 */
[----:B------:R-:W-:Y:S01]  /*1bb0*/  IABS R31, R36 ;  /* 0x00000024001f7213 */ /* 0x000fe20000000000 */
[----:B------:R-:W-:Y:S01]  /*1bc0*/  @!P4 IMAD.MOV R21, RZ, RZ, -R21 ;  /* 0x000000ffff15c224 */ /* 0x000fe200078e0a15 */
[----:B------:R-:W-:Y:S01]  /*1bd0*/  ISETP.GT.U32.AND P4, PT, R3, R24, PT ;  /* 0x000000180300720c */ /* 0x000fe20003f84070 */
[----:B------:R-:W-:Y:S01]  /*1be0*/  @!P5 IMAD.MOV R18, RZ, RZ, -R18 ;  /* 0x000000ffff12d224 */ /* 0x000fe200078e0a12 */
[----:B------:R-:W-:Y:S01]  /*1bf0*/  ISETP.GE.AND P5, PT, R29, RZ, PT ;  /* 0x000000ff1d00720c */ /* 0x000fe20003fa6270 */
[C---:B------:R-:W-:Y:S01]  /*1c00*/  IMAD R25, R3.reuse, R25, R26 ;  /* 0x0000001903197224 */ /* 0x040fe200078e021a */
[----:B------:R-:W-:Y:S01]  /*1c10*/  IABS R29, R28 ;  /* 0x0000001c001d7213 */ /* 0x000fe20000000000 */
[----:B------:R-:W-:Y:S01]  /*1c20*/  @!P3 IMAD.MOV R20, RZ, RZ, -R20 ;  /* 0x000000ffff14b224 */ /* 0x000fe200078e0a14 */
[C---:B------:R-:W-:Y:S01]  /*1c30*/  ISETP.GT.U32.AND P3, PT, R3.reuse, R23, PT ;  /* 0x000000170300720c */ /* 0x040fe20003f64070 */
[----:B------:R-:W-:Y:S01]  /*1c40*/  @!P6 IMAD.IADD R22, R22, 0x1, -R3 ;  /* 0x000000011616e824 */ /* 0x000fe200078e0a03 */
[----:B------:R-:W-:Y:S01]  /*1c50*/  ISETP.GT.U32.AND P6, PT, R3, R25, PT ;  /* 0x000000190300720c */ /* 0x000fe20003fc4070 */
[----:B------:R-:W-:Y:S01]  /*1c60*/  @!P2 IMAD.MOV R19, RZ, RZ, -R19 ;  /* 0x000000ffff13a224 */ /* 0x000fe200078e0a13 */
[----:B------:R-:W-:Y:S01]  /*1c70*/  ISETP.GE.AND P2, PT, R30, RZ, PT ;  /* 0x000000ff1e00720c */ /* 0x000fe20003f46270 */
[----:B------:R-:W-:Y:S01]  /*1c80*/  IMAD.HI.U32 R26, R6, R29, RZ ;  /* 0x0000001d061a7227 */ /* 0x000fe200078e00ff */
[----:B------:R-:W-:-:S02]  /*1c90*/  IABS R30, R32 ;  /* 0x00000020001e7213 */ /* 0x000fc40000000000 */
[----:B------:R-:W-:Y:S01]  /*1ca0*/  IABS R88, R67 ;  /* 0x0000004300587213 */ /* 0x000fe20000000000 */
[----:B------:R-:W-:Y:S01]  /*1cb0*/  @!P4 IMAD.IADD R24, R24, 0x1, -R3 ;  /* 0x000000011818c824 */ /* 0x000fe200078e0a03 */
[----:B------:R-:W-:Y:S01]  /*1cc0*/  ISETP.GE.AND P4, PT, R32, RZ, PT ;  /* 0x000000ff2000720c */ /* 0x000fe20003f86270 */
[----:B------:R-:W-:Y:S02]  /*1cd0*/  @!P5 IMAD.MOV R22, RZ, RZ, -R22 ;  /* 0x000000ffff16d224 */ /* 0x000fe400078e0a16 */
[----:B------:R-:W-:Y:S01]  /*1ce0*/  IMAD.HI.U32 R27, R6, R30, RZ ;  /* 0x0000001e061b7227 */ /* 0x000fe200078e00ff */
[----:B------:R-:W-:-:S03]  /*1cf0*/  ISETP.GT.U32.AND P5, PT, R3, R24, PT ;  /* 0x000000180300720c */ /* 0x000fc60003fa4070 */
[----:B------:R-:W-:Y:S02]  /*1d00*/  IMAD.MOV R26, RZ, RZ, -R26 ;  /* 0x000000ffff1a7224 */ /* 0x000fe400078e0a1a */
[--C-:B------:R-:W-:Y:S02]  /*1d10*/  @!P6 IMAD.IADD R25, R25, 0x1, -R3.reuse ;  /* 0x000000011919e824 */ /* 0x100fe400078e0a03 */
[----:B------:R-:W-:Y:S01]  /*1d20*/  @!P3 IMAD.IADD R23, R23, 0x1, -R3 ;  /* 0x000000011717b824 */ /* 0x000fe200078e0a03 */
[----:B------:R-:W-:Y:S01]  /*1d30*/  ISETP.GE.AND P3, PT, R28, RZ, PT ;  /* 0x000000ff1c00720c */ /* 0x000fe20003f66270 */
[----:B------:R-:W-:Y:S01]  /*1d40*/  IMAD.MOV R27, RZ, RZ, -R27 ;  /* 0x000000ffff1b7224 */ /* 0x000fe200078e0a1b */
[C---:B------:R-:W-:Y:S01]  /*1d50*/  ISETP.GT.U32.AND P6, PT, R3.reuse, R25, PT ;  /* 0x000000190300720c */ /* 0x040fe20003fc4070 */
[----:B------:R-:W-:Y:S02]  /*1d60*/  IMAD R26, R3, R26, R29 ;  /* 0x0000001a031a7224 */ /* 0x000fe400078e021d */
[----:B------:R-:W-:-:S04]  /*1d70*/  IMAD.HI.U32 R28, R6, R31, RZ ;  /* 0x0000001f061c7227 */ /* 0x000fc800078e00ff */
[C---:B------:R-:W-:Y:S02]  /*1d80*/  IMAD R27, R3.reuse, R27, R30 ;  /* 0x0000001b031b7224 */ /* 0x040fe400078e021e */
[----:B------:R-:W-:Y:S01]  /*1d90*/  @!P2 IMAD.MOV R23, RZ, RZ, -R23 ;  /* 0x000000ffff17a224 */ /* 0x000fe200078e0a17 */
[C---:B------:R-:W-:Y:S01]  /*1da0*/  ISETP.GT.U32.AND P2, PT, R3.reuse, R26, PT ;  /* 0x0000001a0300720c */ /* 0x040fe20003f44070 */
[----:B------:R-:W-:Y:S02]  /*1db0*/  IMAD.MOV R28, RZ, RZ, -R28 ;  /* 0x000000ffff1c7224 */ /* 0x000fe400078e0a1c */
[----:B------:R-:W-:Y:S01]  /*1dc0*/  @!P5 IMAD.IADD R24, R24, 0x1, -R3 ;  /* 0x000000011818d824 */ /* 0x000fe200078e0a03 */
[C---:B------:R-:W-:Y:S01]  /*1dd0*/  ISETP.GT.U32.AND P5, PT, R3.reuse, R27, PT ;  /* 0x0000001b0300720c */ /* 0x040fe20003fa4070 */
[----:B------:R-:W-:Y:S01]  /*1de0*/  IMAD R28, R3, R28, R31 ;  /* 0x0000001c031c7224 */ /* 0x000fe200078e021f */
[----:B------:R-:W-:Y:S01]  /*1df0*/  IABS R31, R37 ;  /* 0x00000025001f7213 */ /* 0x000fe20000000000 */
[----:B------:R-:W-:-:S02]  /*1e00*/  @!P6 IMAD.IADD R25, R25, 0x1, -R3 ;  /* 0x000000011919e824 */ /* 0x000fc400078e0a03 */
[----:B------:R-:W-:Y:S01]  /*1e10*/  IMAD.HI.U32 R30, R6, R33, RZ ;  /* 0x00000021061e7227 */ /* 0x000fe200078e00ff */
[----:B------:R-:W-:-:S03]  /*1e20*/  ISETP.GT.U32.AND P6, PT, R3, R28, PT ;  /* 0x0000001c0300720c */ /* 0x000fc60003fc4070 */
[----:B------:R-:W-:Y:S01]  /*1e30*/  @!P2 IMAD.IADD R26, R26, 0x1, -R3 ;  /* 0x000000011a1aa824 */ /* 0x000fe200078e0a03 */
[----:B------:R-:W-:Y:S01]  /*1e40*/  ISETP.GE.AND P2, PT, R36, RZ, PT ;  /* 0x000000ff2400720c */ /* 0x000fe20003f46270 */
[----:B------:R-:W-:Y:S01]  /*1e50*/  IMAD.HI.U32 R29, R6, R31, RZ ;  /* 0x0000001f061d7227 */ /* 0x000fe200078e00ff */
[----:B------:R-:W-:-:S03]  /*1e60*/  LOP3.LUT R36, R5, 0x4c, RZ, 0xfc, !PT ;  /* 0x0000004c05247812 */ /* 0x000fc600078efcff */
[----:B------:R-:W-:Y:S01]  /*1e70*/  @!P5 IMAD.IADD R27, R27, 0x1, -R3 ;  /* 0x000000011b1bd824 */ /* 0x000fe200078e0a03 */
[C---:B------:R-:W-:Y:S01]  /*1e80*/  ISETP.GT.U32.AND P5, PT, R3.reuse, R26, PT ;  /* 0x0000001a0300720c */ /* 0x040fe20003fa4070 */
[----:B------:R-:W-:Y:S02]  /*1e90*/  IMAD.MOV R32, RZ, RZ, -R29 ;  /* 0x000000ffff207224 */ /* 0x000fe400078e0a1d */
[----:B------:R-:W-:Y:S01]  /*1ea0*/  @!P6 IMAD.IADD R28, R28, 0x1, -R3 ;  /* 0x000000011c1ce824 */ /* 0x000fe200078e0a03 */
[C---:B------:R-:W-:Y:S01]  /*1eb0*/  ISETP.GT.U32.AND P6, PT, R3.reuse, R27, PT ;  /* 0x0000001b0300720c */ /* 0x040fe20003fc4070 */
[----:B------:R-:W-:Y:S02]  /*1ec0*/  IMAD R29, R3, R32, R31 ;  /* 0x00000020031d7224 */ /* 0x000fe400078e021f */
[----:B------:R-:W-:Y:S02]  /*1ed0*/  IMAD.MOV R30, RZ, RZ, -R30 ;  /* 0x000000ffff1e7224 */ /* 0x000fe400078e0a1e */
[----:B------:R-:W-:-:S04]  /*1ee0*/  IMAD.HI.U32 R32, R6, R35, RZ ;  /* 0x0000002306207227 */ /* 0x000fc800078e00ff */
[----:B------:R-:W-:Y:S01]  /*1ef0*/  @!P5 IMAD.IADD R26, R26, 0x1, -R3 ;  /* 0x000000011a1ad824 */ /* 0x000fe200078e0a03 */
[C---:B------:R-:W-:Y:S01]  /*1f00*/  ISETP.GT.U32.AND P5, PT, R3.reuse, R29, PT ;  /* 0x0000001d0300720c */ /* 0x040fe20003fa4070 */
[----:B------:R-:W-:Y:S01]  /*1f10*/  IMAD R30, R3, R30, R33 ;  /* 0x0000001e031e7224 */ /* 0x000fe200078e0221 */
[----:B------:R-:W-:Y:S01]  /*1f20*/  IABS R33, R36 ;  /* 0x0000002400217213 */ /* 0x000fe20000000000 */
[----:B------:R-:W-:Y:S02]  /*1f30*/  @!P6 IMAD.IADD R27, R27, 0x1, -R3 ;  /* 0x000000011b1be824 */ /* 0x000fe400078e0a03 */
[----:B------:R-:W-:Y:S01]  /*1f40*/  IMAD.MOV R32, RZ, RZ, -R32 ;  /* 0x000000ffff207224 */ /* 0x000fe200078e0a20 */
[----:B------:R-:W-:Y:S01]  /*1f50*/  ISETP.GT.U32.AND P6, PT, R3, R30, PT ;  /* 0x0000001e0300720c */ /* 0x000fe20003fc4070 */
[----:B------:R-:W-:-:S04]  /*1f60*/  IMAD.HI.U32 R31, R6, R34, RZ ;  /* 0x00000022061f7227 */ /* 0x000fc800078e00ff */
[----:B------:R-:W-:Y:S02]  /*1f70*/  IMAD R32, R3, R32, R35 ;  /* 0x0000002003207224 */ /* 0x000fe400078e0223 */
[----:B------:R-:W-:Y:S02]  /*1f80*/  @!P5 IMAD.IADD R29, R29, 0x1, -R3 ;  /* 0x000000011d1dd824 */ /* 0x000fe400078e0a03 */
[----:B------:R-:W-:Y:S02]  /*1f90*/  @!P3 IMAD.MOV R26, RZ, RZ, -R26 ;  /* 0x000000ffff1ab224 */ /* 0x000fe400078e0a1a */
[----:B------:R-:W-:Y:S01]  /*1fa0*/  @!P4 IMAD.MOV R27, RZ, RZ, -R27 ;  /* 0x000000ffff1bc224 */ /* 0x000fe200078e0a1b */
[C---:B------:R-:W-:Y:S01]  /*1fb0*/  ISETP.GT.U32.AND P3, PT, R3.reuse, R29, PT ;  /* 0x0000001d0300720c */ /* 0x040fe20003f64070 */
[----:B------:R-:W-:Y:S01]  /*1fc0*/  IMAD.MOV R31, RZ, RZ, -R31 ;  /* 0x000000ffff1f7224 */ /* 0x000fe200078e0a1f */
[----:B------:R-:W-:Y:S01]  /*1fd0*/  ISETP.GT.U32.AND P4, PT, R3, R32, PT ;  /* 0x000000200300720c */ /* 0x000fe20003f84070 */
[----:B------:R-:W-:Y:S01]  /*1fe0*/  @!P0 IMAD.MOV R25, RZ, RZ, -R25 ;  /* 0x000000ffff198224 */ /* 0x000fe200078e0a19 */
[----:B------:R-:W-:Y:S01]  /*1ff0*/  ISETP.GE.AND P0, PT, R37, RZ, PT ;  /* 0x000000ff2500720c */ /* 0x000fe20003f06270 */
[----:B------:R-:W-:Y:S01]  /*2000*/  @!P6 IMAD.IADD R30, R30, 0x1, -R3 ;  /* 0x000000011e1ee824 */ /* 0x000fe200078e0a03 */
[----:B------:R-:W-:Y:S01]  /*2010*/  LOP3.LUT R37, R5, 0x4a, RZ, 0xfc, !PT ;  /* 0x0000004a05257812 */ /* 0x000fe200078efcff */
[----:B------:R-:W-:-:S02]  /*2020*/  IMAD R31, R3, R31, R34 ;  /* 0x0000001f031f7224 */ /* 0x000fc400078e0222 */
[----:B------:R-:W-:Y:S01]  /*2030*/  IMAD.MOV.U32 R34, RZ, RZ, R33 ;  /* 0x000000ffff227224 */ /* 0x000fe200078e0021 */
[C---:B------:R-:W-:Y:S01]  /*2040*/  ISETP.GT.U32.AND P6, PT, R3.reuse, R30, PT ;  /* 0x0000001e0300720c */ /* 0x040fe20003fc4070 */
[----:B------:R-:W-:Y:S01]  /*2050*/  @!P1 IMAD.MOV R24, RZ, RZ, -R24 ;  /* 0x000000ffff189224 */ /* 0x000fe200078e0a18 */
[C---:B------:R-:W-:Y:S01]  /*2060*/  ISETP.GT.U32.AND P5, PT, R3.reuse, R31, PT ;  /* 0x0000001f0300720c */ /* 0x040fe20003fa4070 */
[----:B------:R-:W-:Y:S01]  /*2070*/  IMAD.HI.U32 R33, R6, R34, RZ ;  /* 0x0000002206217227 */ /* 0x000fe200078e00ff */
[----:B------:R-:W-:Y:S02]  /*2080*/  IABS R35, R37 ;  /* 0x0000002500237213 */ /* 0x000fe40000000000 */
[----:B------:R-:W-:Y:S01]  /*2090*/  ISETP.GT.U32.AND P1, PT, R3, R28, PT ;  /* 0x0000001c0300720c */ /* 0x000fe20003f24070 */
[----:B------:R-:W-:Y:S02]  /*20a0*/  IMAD.MOV R33, RZ, RZ, -R33 ;  /* 0x000000ffff217224 */ /* 0x000fe400078e0a21 */
[--C-:B------:R-:W-:Y:S01]  /*20b0*/  @!P3 IMAD.IADD R29, R29, 0x1, -R3.reuse ;  /* 0x000000011d1db824 */ /* 0x100fe200078e0a03 */
[----:B------:R-:W-:Y:S01]  /*20c0*/  ISETP.GE.AND P3, PT, R40, RZ, PT ;  /* 0x000000ff2800720c */ /* 0x000fe20003f66270 */
[----:B------:R-:W-:Y:S01]  /*20d0*/  @!P4 IMAD.IADD R32, R32, 0x1, -R3 ;  /* 0x000000012020c824 */ /* 0x000fe200078e0a03 */
[----:B------:R-:W-:Y:S01]  /*20e0*/  ISETP.GE.AND P4, PT, R36, RZ, PT ;  /* 0x000000ff2400720c */ /* 0x000fe20003f86270 */
[----:B------:R-:W-:Y:S01]  /*20f0*/  IMAD R33, R3, R33, R34 ;  /* 0x0000002103217224 */ /* 0x000fe200078e0222 */
[----:B------:R-:W-:Y:S01]  /*2100*/  LOP3.LUT R36, R5, 0x46, RZ, 0xfc, !PT ;  /* 0x0000004605247812 */ /* 0x000fe200078efcff */
[----:B------:R-:W-:Y:S01]  /*2110*/  @!P0 IMAD.MOV R29, RZ, RZ, -R29 ;  /* 0x000000ffff1d8224 */ /* 0x000fe200078e0a1d */
[----:B------:R-:W-:Y:S01]  /*2120*/  ISETP.GT.U32.AND P0, PT, R3, R32, PT ;  /* 0x000000200300720c */ /* 0x000fe20003f04070 */
[----:B------:R-:W-:Y:S01]  /*2130*/  IMAD.HI.U32 R34, R6, R35, RZ ;  /* 0x0000002306227227 */ /* 0x000fe200078e00ff */
[----:B------:R-:W-:-:S03]  /*2140*/  IABS R40, R36 ;  /* 0x0000002400287213 */ /* 0x000fc60000000000 */
[--C-:B------:R-:W-:Y:S01]  /*2150*/  @!P6 IMAD.IADD R30, R30, 0x1, -R3.reuse ;  /* 0x000000011e1ee824 */ /* 0x100fe200078e0a03 */
[----:B------:R-:W-:Y:S01]  /*2160*/  ISETP.GT.U32.AND P6, PT, R3, R33, PT ;  /* 0x000000210300720c */ /* 0x000fe20003fc4070 */
[----:B------:R-:W-:Y:S02]  /*2170*/  IMAD.MOV R34, RZ, RZ, -R34 ;  /* 0x000000ffff227224 */ /* 0x000fe400078e0a22 */
[----:B------:R-:W-:Y:S02]  /*2180*/  @!P5 IMAD.IADD R31, R31, 0x1, -R3 ;  /* 0x000000011f1fd824 */ /* 0x000fe400078e0a03 */
[----:B------:R-:W-:Y:S01]  /*2190*/  IMAD R34, R3, R34, R35 ;  /* 0x0000002203227224 */ /* 0x000fe200078e0223 */
[----:B------:R-:W-:Y:S01]  /*21a0*/  LOP3.LUT R35, R5, 0x48, RZ, 0xfc, !PT ;  /* 0x0000004805237812 */ /* 0x000fe200078efcff */
[--C-:B------:R-:W-:Y:S01]  /*21b0*/  @!P0 IMAD.IADD R32, R32, 0x1, -R3.reuse ;  /* 0x0000000120208824 */ /* 0x100fe200078e0a03 */
[C---:B------:R-:W-:Y:S01]  /*21c0*/  ISETP.GT.U32.AND P5, PT, R3.reuse, R31, PT ;  /* 0x0000001f0300720c */ /* 0x040fe20003fa4070 */
[--C-:B------:R-:W-:Y:S01]  /*21d0*/  @!P1 IMAD.IADD R28, R28, 0x1, -R3.reuse ;  /* 0x000000011c1c9824 */ /* 0x100fe200078e0a03 */
[----:B------:R-:W-:Y:S01]  /*21e0*/  ISETP.GT.U32.AND P0, PT, R3, R34, PT ;  /* 0x000000220300720c */ /* 0x000fe20003f04070 */
[----:B------:R-:W-:Y:S01]  /*21f0*/  @!P3 IMAD.MOV R32, RZ, RZ, -R32 ;  /* 0x000000ffff20b224 */ /* 0x000fe200078e0a20 */
[----:B------:R-:W-:Y:S01]  /*2200*/  ISETP.GE.AND P1, PT, R38, RZ, PT ;  /* 0x000000ff2600720c */ /* 0x000fe20003f26270 */
[----:B------:R-:W-:Y:S01]  /*2210*/  @!P6 IMAD.IADD R33, R33, 0x1, -R3 ;  /* 0x000000012121e824 */ /* 0x000fe200078e0a03 */
[----:B------:R-:W-:Y:S01]  /*2220*/  LOP3.LUT R38, R5, 0x42, RZ, 0xfc, !PT ;  /* 0x0000004205267812 */ /* 0x000fe200078efcff */
[----:B------:R-:W-:Y:S01]  /*2230*/  @!P2 IMAD.MOV R28, RZ, RZ, -R28 ;  /* 0x000000ffff1ca224 */ /* 0x000fe200078e0a1c */
[----:B------:R-:W-:-:S02]  /*2240*/  ISETP.GE.AND P2, PT, R39, RZ, PT ;  /* 0x000000ff2700720c */ /* 0x000fc40003f46270 */
[----:B------:R-:W-:Y:S02]  /*2250*/  ISETP.GT.U32.AND P6, PT, R3, R33, PT ;  /* 0x000000210300720c */ /* 0x000fe40003fc4070 */
[----:B------:R-:W-:Y:S01]  /*2260*/  IABS R39, R35 ;  /* 0x0000002300277213 */ /* 0x000fe20000000000 */
[--C-:B------:R-:W-:Y:S01]  /*2270*/  @!P5 IMAD.IADD R31, R31, 0x1, -R3.reuse ;  /* 0x000000011f1fd824 */ /* 0x100fe200078e0a03 */
[----:B------:R-:W-:Y:S01]  /*2280*/  ISETP.GE.AND P5, PT, R37, RZ, PT ;  /* 0x000000ff2500720c */ /* 0x000fe20003fa6270 */
[----:B------:R-:W-:Y:S01]  /*2290*/  @!P0 IMAD.IADD R34, R34, 0x1, -R3 ;  /* 0x0000000122228824 */ /* 0x000fe200078e0a03 */
[----:B------:R-:W-:Y:S01]  /*22a0*/  LOP3.LUT R37, R5, 0x44, RZ, 0xfc, !PT ;  /* 0x0000004405257812 */ /* 0x000fe200078efcff */
[----:B------:R-:W-:Y:S01]  /*22b0*/  @!P1 IMAD.MOV R30, RZ, RZ, -R30 ;  /* 0x000000ffff1e9224 */ /* 0x000fe200078e0a1e */
[----:B------:R-:W-:Y:S01]  /*22c0*/  ISETP.GE.AND P1, PT, R35, RZ, PT ;  /* 0x000000ff2300720c */ /* 0x000fe20003f26270 */
[----:B------:R-:W-:Y:S01]  /*22d0*/  IMAD.HI.U32 R35, R6, R39, RZ ;  /* 0x0000002706237227 */ /* 0x000fe200078e00ff */
[----:B------:R-:W-:-:S02]  /*22e0*/  IABS R41, R37 ;  /* 0x0000002500297213 */ /* 0x000fc40000000000 */
[----:B------:R-:W-:Y:S01]  /*22f0*/  ISETP.GT.U32.AND P0, PT, R3, R34, PT ;  /* 0x000000220300720c */ /* 0x000fe20003f04070 */
[----:B------:R-:W-:Y:S01]  /*2300*/  @!P6 IMAD.IADD R33, R33, 0x1, -R3 ;  /* 0x000000012121e824 */ /* 0x000fe200078e0a03 */
[----:B------:R-:W-:Y:S01]  /*2310*/  ISETP.GE.AND P3, PT, R37, RZ, PT ;  /* 0x000000ff2500720c */ /* 0x000fe20003f66270 */
[----:B------:R-:W-:Y:S01]  /*2320*/  IMAD.HI.U32 R37, R6, R41, RZ ;  /* 0x0000002906257227 */ /* 0x000fe200078e00ff */
[----:B------:R-:W-:Y:S02]  /*2330*/  ISETP.GE.AND P6, PT, R38, RZ, PT ;  /* 0x000000ff2600720c */ /* 0x000fe40003fc6270 */
[----:B------:R-:W-:Y:S01]  /*2340*/  IABS R43, R38 ;  /* 0x00000026002b7213 */ /* 0x000fe20000000000 */
[----:B------:R-:W-:Y:S02]  /*2350*/  IMAD.MOV R38, RZ, RZ, -R35 ;  /* 0x000000ffff267224 */ /* 0x000fe400078e0a23 */
[----:B------:R-:W-:Y:S02]  /*2360*/  IMAD.MOV R42, RZ, RZ, -R37 ;  /* 0x000000ffff2a7224 */ /* 0x000fe400078e0a25 */
[----:B------:R-:W-:-:S02]  /*2370*/  IMAD R35, R3, R38, R39 ;  /* 0x0000002603237224 */ /* 0x000fc400078e0227 */
[----:B------:R-:W-:Y:S02]  /*2380*/  @!P4 IMAD.MOV R33, RZ, RZ, -R33 ;  /* 0x000000ffff21c224 */ /* 0x000fe400078e0a21 */
[----:B------:R-:W-:Y:S01]  /*2390*/  @!P0 IMAD.IADD R34, R34, 0x1, -R3 ;  /* 0x0000000122228824 */ /* 0x000fe200078e0a03 */
[C---:B------:R-:W-:Y:S01]  /*23a0*/  ISETP.GT.U32.AND P4, PT, R3.reuse, R35, PT ;  /* 0x000000230300720c */ /* 0x040fe20003f84070 */
[C---:B------:R-:W-:Y:S01]  /*23b0*/  IMAD R37, R3.reuse, R42, R41 ;  /* 0x0000002a03257224 */ /* 0x040fe200078e0229 */
[----:B------:R-:W-:Y:S01]  /*23c0*/  IABS R41, R46 ;  /* 0x0000002e00297213 */ /* 0x000fe20000000000 */
[----:B------:R-:W-:Y:S01]  /*23d0*/  @!P2 IMAD.MOV R31, RZ, RZ, -R31 ;  /* 0x000000ffff1fa224 */ /* 0x000fe200078e0a1f */
[----:B------:R-:W-:Y:S01]  /*23e0*/  ISETP.GE.AND P2, PT, R36, RZ, PT ;  /* 0x000000ff2400720c */ /* 0x000fe20003f46270 */
[----:B------:R-:W-:Y:S01]  /*23f0*/  @!P5 IMAD.MOV R34, RZ, RZ, -R34 ;  /* 0x000000ffff22d224 */ /* 0x000fe200078e0a22 */
[----:B------:R-:W-:Y:S01]  /*2400*/  ISETP.GT.U32.AND P5, PT, R3, R37, PT ;  /* 0x000000250300720c */ /* 0x000fe20003fa4070 */
[----:B------:R-:W-:-:S04]  /*2410*/  IMAD.HI.U32 R36, R6, R40, RZ ;  /* 0x0000002806247227 */ /* 0x000fc800078e00ff */
[----:B------:R-:W-:Y:S02]  /*2420*/  IMAD.MOV R36, RZ, RZ, -R36 ;  /* 0x000000ffff247224 */ /* 0x000fe400078e0a24 */
[----:B------:R-:W-:-:S04]  /*2430*/  IMAD.HI.U32 R38, R6, R43, RZ ;  /* 0x0000002b06267227 */ /* 0x000fc800078e00ff */
[----:B------:R-:W-:Y:S02]  /*2440*/  IMAD R36, R3, R36, R40 ;  /* 0x0000002403247224 */ /* 0x000fe400078e0228 */
[----:B------:R-:W-:Y:S02]  /*2450*/  IMAD.MOV R38, RZ, RZ, -R38 ;  /* 0x000000ffff267224 */ /* 0x000fe400078e0a26 */
[----:B------:R-:W-:Y:S01]  /*2460*/  @!P4 IMAD.IADD R35, R35, 0x1, -R3 ;  /* 0x000000012323c824 */ /* 0x000fe200078e0a03 */
[C---:B------:R-:W-:Y:S01]  /*2470*/  ISETP.GT.U32.AND P0, PT, R3.reuse, R36, PT ;  /* 0x000000240300720c */ /* 0x040fe20003f04070 */
[----:B------:R-:W-:Y:S01]  /*2480*/  IMAD R38, R3, R38, R43 ;  /* 0x0000002603267224 */ /* 0x000fe200078e022b */
[----:B------:R-:W-:Y:S01]  /*2490*/  IABS R43, R48 ;  /* 0x00000030002b7213 */ /* 0x000fe20000000000 */
[----:B------:R-:W-:Y:S01]  /*24a0*/  @!P5 IMAD.IADD R37, R37, 0x1, -R3 ;  /* 0x000000012525d824 */ /* 0x000fe200078e0a03 */
[----:B------:R-:W-:Y:S01]  /*24b0*/  ISETP.GT.U32.AND P4, PT, R3, R35, PT ;  /* 0x000000230300720c */ /* 0x000fe20003f84070 */
[----:B------:R-:W-:-:S03]  /*24c0*/  IMAD.HI.U32 R39, R6, R41, RZ ;  /* 0x0000002906277227 */ /* 0x000fc600078e00ff */
[----:B------:R-:W-:Y:S01]  /*24d0*/  ISETP.GT.U32.AND P5, PT, R3, R37, PT ;  /* 0x000000250300720c */ /* 0x000fe20003fa4070 */
[----:B------:R-:W-:-:S04]  /*24e0*/  IMAD.HI.U32 R40, R6, R43, RZ ;  /* 0x0000002b06287227 */ /* 0x000fc800078e00ff */
[----:B------:R-:W-:Y:S02]  /*24f0*/  IMAD.MOV R40, RZ, RZ, -R40 ;  /* 0x000000ffff287224 */ /* 0x000fe400078e0a28 */
[--C-:B------:R-:W-:Y:S02]  /*2500*/  @!P0 IMAD.IADD R36, R36, 0x1, -R3.reuse ;  /* 0x0000000124248824 */ /* 0x100fe400078e0a03 */
[----:B------:R-:W-:Y:S01]  /*2510*/  @!P4 IMAD.IADD R35, R35, 0x1, -R3 ;  /* 0x000000012323c824 */ /* 0x000fe200078e0a03 */
[C---:B------:R-:W-:Y:S01]  /*2520*/  ISETP.GT.U32.AND P4, PT, R3.reuse, R38, PT ;  /* 0x000000260300720c */ /* 0x040fe20003f84070 */
[C---:B------:R-:W-:Y:S01]  /*2530*/  IMAD R40, R3.reuse, R40, R43 ;  /* 0x0000002803287224 */ /* 0x040fe200078e022b */
[----:B------:R-:W-:Y:S01]  /*2540*/  ISETP.GT.U32.AND P0, PT, R3, R36, PT ;  /* 0x000000240300720c */ /* 0x000fe20003f04070 */
[----:B------:R-:W-:Y:S02]  /*2550*/  @!P5 IMAD.IADD R37, R37, 0x1, -R3 ;  /* 0x000000012525d824 */ /* 0x000fe400078e0a03 */
[----:B------:R-:W-:Y:S01]  /*2560*/  IMAD.MOV R42, RZ, RZ, -R39 ;  /* 0x000000ffff2a7224 */ /* 0x000fe200078e0a27 */
[----:B------:R-:W-:Y:S01]  /*2570*/  ISETP.GT.U32.AND P5, PT, R3, R40, PT ;  /* 0x000000280300720c */ /* 0x000fe20003fa4070 */
[----:B------:R-:W-:-:S02]  /*2580*/  IMAD.MOV.U32 R43, RZ, RZ, R44 ;  /* 0x000000ffff2b7224 */ /* 0x000fc400078e002c */
[----:B------:R-:W-:Y:S02]  /*2590*/  IMAD R39, R3, R42, R41 ;  /* 0x0000002a03277224 */ /* 0x000fe400078e0229 */
[----:B------:R-:W-:-:S04]  /*25a0*/  IMAD.HI.U32 R41, R6, R43, RZ ;  /* 0x0000002b06297227 */ /* 0x000fc800078e00ff */
[--C-:B------:R-:W-:Y:S01]  /*25b0*/  @!P4 IMAD.IADD R38, R38, 0x1, -R3.reuse ;  /* 0x000000012626c824 */ /* 0x100fe200078e0a03 */
[----:B------:R-:W-:Y:S01]  /*25c0*/  ISETP.GE.AND P4, PT, R46, RZ, PT ;  /* 0x000000ff2e00720c */ /* 0x000fe20003f86270 */
[----:B------:R-:W-:Y:S01]  /*25d0*/  @!P0 IMAD.IADD R36, R36, 0x1, -R3 ;  /* 0x0000000124248824 */ /* 0x000fe200078e0a03 */
[----:B------:R-:W-:Y:S01]  /*25e0*/  IABS R46, R51 ;  /* 0x00000033002e7213 */ /* 0x000fe20000000000 */
[----:B------:R-:W-:Y:S01]  /*25f0*/  @!P1 IMAD.MOV R35, RZ, RZ, -R35 ;  /* 0x000000ffff239224 */ /* 0x000fe200078e0a23 */
[C---:B------:R-:W-:Y:S01]  /*2600*/  ISETP.GT.U32.AND P1, PT, R3.reuse, R38, PT ;  /* 0x000000260300720c */ /* 0x040fe20003f24070 */
[----:B------:R-:W-:Y:S01]  /*2610*/  @!P5 IMAD.IADD R40, R40, 0x1, -R3 ;  /* 0x000000012828d824 */ /* 0x000fe200078e0a03 */
[C---:B------:R-:W-:Y:S01]  /*2620*/  ISETP.GT.U32.AND P0, PT, R3.reuse, R39, PT ;  /* 0x000000270300720c */ /* 0x040fe20003f04070 */
[----:B------:R-:W-:Y:S02]  /*2630*/  IMAD.MOV R44, RZ, RZ, -R41 ;  /* 0x000000ffff2c7224 */ /* 0x000fe400078e0a29 */
[----:B------:R-:W-:Y:S01]  /*2640*/  @!P2 IMAD.MOV R36, RZ, RZ, -R36 ;  /* 0x000000ffff24a224 */ /* 0x000fe200078e0a24 */
[C---:B------:R-:W-:Y:S01]  /*2650*/  ISETP.GT.U32.AND P2, PT, R3.reuse, R40, PT ;  /* 0x000000280300720c */ /* 0x040fe20003f44070 */
[----:B------:R-:W-:-:S02]  /*2660*/  IMAD R41, R3, R44, R43 ;  /* 0x0000002c03297224 */ /* 0x000fc400078e022b */
[----:B------:R-:W-:-:S04]  /*2670*/  IMAD.HI.U32 R42, R6, R45, RZ ;  /* 0x0000002d062a7227 */ /* 0x000fc800078e00ff */
[----:B------:R-:W-:-:S04]  /*2680*/  IMAD.HI.U32 R43, R6, R46, RZ ;  /* 0x0000002e062b7227 */ /* 0x000fc800078e00ff */
[----:B------:R-:W-:Y:S02]  /*2690*/  IMAD.MOV R42, RZ, RZ, -R42 ;  /* 0x000000ffff2a7224 */ /* 0x000fe400078e0a2a */
[----:B------:R-:W-:Y:S02]  /*26a0*/  IMAD.MOV R43, RZ, RZ, -R43 ;  /* 0x000000ffff2b7224 */ /* 0x000fe400078e0a2b */
[C---:B------:R-:W-:Y:S02]  /*26b0*/  IMAD R42, R3.reuse, R42, R45 ;  /* 0x0000002a032a7224 */ /* 0x040fe400078e022d */
[--C-:B------:R-:W-:Y:S01]  /*26c0*/  @!P1 IMAD.IADD R38, R38, 0x1, -R3.reuse ;  /* 0x0000000126269824 */ /* 0x100fe200078e0a03 */
[C---:B------:R-:W-:Y:S01]  /*26d0*/  ISETP.GT.U32.AND P1, PT, R3.reuse, R41, PT ;  /* 0x000000290300720c */ /* 0x040fe20003f24070 */
[C---:B------:R-:W-:Y:S01]  /*26e0*/  IMAD R43, R3.reuse, R43, R46 ;  /* 0x0000002b032b7224 */ /* 0x040fe200078e022e */
[----:B------:R-:W-:Y:S01]  /*26f0*/  IABS R46, R52 ;  /* 0x00000034002e7213 */ /* 0x000fe20000000000 */
[----:B------:R-:W-:Y:S01]  /*2700*/  @!P6 IMAD.MOV R38, RZ, RZ, -R38 ;  /* 0x000000ffff26e224 */ /* 0x000fe200078e0a26 */
[C---:B------:R-:W-:Y:S01]  /*2710*/  ISETP.GT.U32.AND P6, PT, R3.reuse, R42, PT ;  /* 0x0000002a0300720c */ /* 0x040fe20003fc4070 */
[--C-:B------:R-:W-:Y:S01]  /*2720*/  @!P2 IMAD.IADD R40, R40, 0x1, -R3.reuse ;  /* 0x000000012828a824 */ /* 0x100fe200078e0a03 */
[----:B------:R-:W-:Y:S01]  /*2730*/  ISETP.GT.U32.AND P2, PT, R3, R43, PT ;  /* 0x0000002b0300720c */ /* 0x000fe20003f44070 */
[----:B------:R-:W-:Y:S01]  /*2740*/  @!P0 IMAD.IADD R39, R39, 0x1, -R3 ;  /* 0x0000000127278824 */ /* 0x000fe200078e0a03 */
[----:B------:R-:W-:Y:S01]  /*2750*/  ISETP.GE.AND P0, PT, R48, RZ, PT ;  /* 0x000000ff3000720c */ /* 0x000fe20003f06270 */
[----:B------:R-:W-:Y:S01]  /*2760*/  IMAD.HI.U32 R44, R6, R46, RZ ;  /* 0x0000002e062c7227 */ /* 0x000fe200078e00ff */
[----:B------:R-:W-:-:S02]  /*2770*/  IABS R48, R53 ;  /* 0x0000003500307213 */ /* 0x000fc40000000000 */
[----:B------:R-:W-:Y:S01]  /*2780*/  ISETP.GT.U32.AND P5, PT, R3, R39, PT ;  /* 0x000000270300720c */ /* 0x000fe20003fa4070 */
[--C-:B------:R-:W-:Y:S01]  /*2790*/  @!P1 IMAD.IADD R41, R41, 0x1, -R3.reuse ;  /* 0x0000000129299824 */ /* 0x100fe200078e0a03 */
[----:B------:R-:W-:Y:S01]  /*27a0*/  ISETP.GE.AND P1, PT, R51, RZ, PT ;  /* 0x000000ff3300720c */ /* 0x000fe20003f26270 */
[----:B------:R-:W-:Y:S01]  /*27b0*/  IMAD.MOV R44, RZ, RZ, -R44 ;  /* 0x000000ffff2c7224 */ /* 0x000fe200078e0a2c */
[----:B------:R-:W-:Y:S01]  /*27c0*/  IABS R51, R56 ;  /* 0x0000003800337213 */ /* 0x000fe20000000000 */
[--C-:B------:R-:W-:Y:S01]  /*27d0*/  @!P6 IMAD.IADD R42, R42, 0x1, -R3.reuse ;  /* 0x000000012a2ae824 */ /* 0x100fe200078e0a03 */
[----:B------:R-:W-:Y:S01]  /*27e0*/  ISETP.GT.U32.AND P6, PT, R3, R41, PT ;  /* 0x000000290300720c */ /* 0x000fe20003fc4070 */
[----:B------:R-:W-:Y:S02]  /*27f0*/  @!P2 IMAD.IADD R43, R43, 0x1, -R3 ;  /* 0x000000012b2ba824 */ /* 0x000fe400078e0a03 */
[----:B------:R-:W-:-:S03]  /*2800*/  IMAD.HI.U32 R45, R6, R48, RZ ;  /* 0x00000030062d7227 */ /* 0x000fc600078e00ff */
[C---:B------:R-:W-:Y:S01]  /*2810*/  ISETP.GT.U32.AND P2, PT, R3.reuse, R43, PT ;  /* 0x0000002b0300720c */ /* 0x040fe20003f44070 */
[----:B------:R-:W-:Y:S02]  /*2820*/  IMAD R44, R3, R44, R46 ;  /* 0x0000002c032c7224 */ /* 0x000fe400078e022e */
[----:B------:R-:W-:Y:S02]  /*2830*/  IMAD.MOV R45, RZ, RZ, -R45 ;  /* 0x000000ffff2d7224 */ /* 0x000fe400078e0a2d */
[--C-:B------:R-:W-:Y:S01]  /*2840*/  @!P5 IMAD.IADD R39, R39, 0x1, -R3.reuse ;  /* 0x000000012727d824 */ /* 0x100fe200078e0a03 */
[----:B------:R-:W-:Y:S01]  /*2850*/  ISETP.GE.AND P5, PT, R50, RZ, PT ;  /* 0x000000ff3200720c */ /* 0x000fe20003fa6270 */
[----:B------:R-:W-:Y:S01]  /*2860*/  @!P6 IMAD.IADD R41, R41, 0x1, -R3 ;  /* 0x000000012929e824 */ /* 0x000fe200078e0a03 */
[C---:B------:R-:W-:Y:S01]  /*2870*/  ISETP.GT.U32.AND P6, PT, R3.reuse, R44, PT ;  /* 0x0000002c0300720c */ /* 0x040fe20003fc4070 */
[----:B------:R-:W-:Y:S01]  /*2880*/  IMAD R45, R3, R45, R48 ;  /* 0x0000002d032d7224 */ /* 0x000fe200078e0230 */
[----:B------:R-:W-:Y:S01]  /*2890*/  IABS R50, R55 ;  /* 0x0000003700327213 */ /* 0x000fe20000000000 */
[----:B------:R-:W-:Y:S01]  /*28a0*/  @!P3 IMAD.MOV R37, RZ, RZ, -R37 ;  /* 0x000000ffff25b224 */ /* 0x000fe200078e0a25 */
[----:B------:R-:W-:Y:S01]  /*28b0*/  ISETP.GE.AND P3, PT, R49, RZ, PT ;  /* 0x000000ff3100720c */ /* 0x000fe20003f66270 */
[----:B------:R-:W-:Y:S01]  /*28c0*/  @!P2 IMAD.IADD R43, R43, 0x1, -R3 ;  /* 0x000000012b2ba824 */ /* 0x000fe200078e0a03 */
[C---:B------:R-:W-:Y:S01]  /*28d0*/  ISETP.GT.U32.AND P2, PT, R3.reuse, R45, PT ;  /* 0x0000002d0300720c */ /* 0x040fe20003f44070 */
[----:B------:R-:W-:Y:S01]  /*28e0*/  @!P4 IMAD.MOV R39, RZ, RZ, -R39 ;  /* 0x000000ffff27c224 */ /* 0x000fe200078e0a27 */
[----:B------:R-:W-:Y:S01]  /*28f0*/  ISETP.GT.U32.AND P4, PT, R3, R42, PT ;  /* 0x0000002a0300720c */ /* 0x000fe20003f84070 */
[----:B------:R-:W-:Y:S01]  /*2900*/  IMAD.HI.U32 R48, R6, R50, RZ ;  /* 0x0000003206307227 */ /* 0x000fe200078e00ff */
[----:B------:R-:W-:-:S03]  /*2910*/  IABS R49, R54 ;  /* 0x0000003600317213 */ /* 0x000fc60000000000 */
[----:B------:R-:W-:Y:S01]  /*2920*/  @!P6 IMAD.IADD R44, R44, 0x1, -R3 ;  /* 0x000000012c2ce824 */ /* 0x000fe200078e0a03 */
[----:B------:R-:W-:Y:S01]  /*2930*/  ISETP.GE.AND P6, PT, R53, RZ, PT ;  /* 0x000000ff3500720c */ /* 0x000fe20003fc6270 */
[----:B------:R-:W-:Y:S01]  /*2940*/  IMAD.HI.U32 R46, R6, R49, RZ ;  /* 0x00000031062e7227 */ /* 0x000fe200078e00ff */
[----:B------:R-:W-:-:S03]  /*2950*/  IABS R53, R57 ;  /* 0x0000003900357213 */ /* 0x000fc60000000000 */
[----:B------:R-:W-:Y:S02]  /*2960*/  IMAD.MOV R48, RZ, RZ, -R48 ;  /* 0x000000ffff307224 */ /* 0x000fe400078e0a30 */
[--C-:B------:R-:W-:Y:S02]  /*2970*/  @!P2 IMAD.IADD R45, R45, 0x1, -R3.reuse ;  /* 0x000000012d2da824 */ /* 0x100fe400078e0a03 */
[----:B------:R-:W-:Y:S01]  /*2980*/  @!P0 IMAD.MOV R40, RZ, RZ, -R40 ;  /* 0x000000ffff288224 */ /* 0x000fe200078e0a28 */
[C---:B------:R-:W-:Y:S01]  /*2990*/  ISETP.GT.U32.AND P0, PT, R3.reuse, R44, PT ;  /* 0x0000002c0300720c */ /* 0x040fe20003f04070 */
[----:B------:R-:W-:Y:S02]  /*29a0*/  IMAD.MOV R46, RZ, RZ, -R46 ;  /* 0x000000ffff2e7224 */ /* 0x000fe400078e0a2e */
[----:B------:R-:W-:Y:S01]  /*29b0*/  @!P4 IMAD.IADD R42, R42, 0x1, -R3 ;  /* 0x000000012a2ac824 */ /* 0x000fe200078e0a03 */
[----:B------:R-:W-:Y:S01]  /*29c0*/  ISETP.GE.AND P4, PT, R52, RZ, PT ;  /* 0x000000ff3400720c */ /* 0x000fe20003f86270 */
[----:B------:R-:W-:-:S02]  /*29d0*/  IMAD R48, R3, R48, R50 ;  /* 0x0000003003307224 */ /* 0x000fc400078e0232 */
[----:B------:R-:W-:Y:S01]  /*29e0*/  @!P3 IMAD.MOV R41, RZ, RZ, -R41 ;  /* 0x000000ffff29b224 */ /* 0x000fe200078e0a29 */
[C---:B------:R-:W-:Y:S01]  /*29f0*/  ISETP.GT.U32.AND P3, PT, R3.reuse, R45, PT ;  /* 0x0000002d0300720c */ /* 0x040fe20003f64070 */
[----:B------:R-:W-:Y:S02]  /*2a00*/  IMAD R46, R3, R46, R49 ;  /* 0x0000002e032e7224 */ /* 0x000fe400078e0231 */
[----:B------:R-:W-:-:S03]  /*2a10*/  IMAD.HI.U32 R49, R6, R51, RZ ;  /* 0x0000003306317227 */ /* 0x000fc600078e00ff */
[C---:B------:R-:W-:Y:S01]  /*2a20*/  ISETP.GT.U32.AND P2, PT, R3.reuse, R46, PT ;  /* 0x0000002e0300720c */ /* 0x040fe20003f44070 */
[----:B------:R-:W-:Y:S01]  /*2a30*/  @!P5 IMAD.MOV R42, RZ, RZ, -R42 ;  /* 0x000000ffff2ad224 */ /* 0x000fe200078e0a2a */
[----:B------:R-:W-:Y:S01]  /*2a40*/  ISETP.GT.U32.AND P5, PT, R3, R48, PT ;  /* 0x000000300300720c */ /* 0x000fe20003fa4070 */
[----:B------:R-:W-:-:S04]  /*2a50*/  IMAD.HI.U32 R50, R6, R53, RZ ;  /* 0x0000003506327227 */ /* 0x000fc800078e00ff */
[----:B------:R-:W-:Y:S02]  /*2a60*/  IMAD.MOV R52, RZ, RZ, -R49 ;  /* 0x000000ffff347224 */ /* 0x000fe400078e0a31 */
[----:B------:R-:W-:Y:S01]  /*2a70*/  @!P1 IMAD.MOV R43, RZ, RZ, -R43 ;  /* 0x000000ffff2b9224 */ /* 0x000fe200078e0a2b */
[----:B------:R-:W-:Y:S01]  /*2a80*/  ISETP.GE.AND P1, PT, R54, RZ, PT ;  /* 0x000000ff3600720c */ /* 0x000fe20003f26270 */
[----:B------:R-:W-:Y:S02]  /*2a90*/  IMAD.MOV R54, RZ, RZ, -R50 ;  /* 0x000000ffff367224 */ /* 0x000fe400078e0a32 */
[----:B------:R-:W-:Y:S01]  /*2aa0*/  @!P0 IMAD.IADD R44, R44, 0x1, -R3 ;  /* 0x000000012c2c8824 */ /* 0x000fe200078e0a03 */
[----:B------:R-:W-:Y:S01]  /*2ab0*/  ISETP.GE.AND P0, PT, R55, RZ, PT ;  /* 0x000000ff3700720c */ /* 0x000fe20003f06270 */
[----:B------:R-:W-:Y:S01]  /*2ac0*/  IMAD R50, R3, R52, R51 ;  /* 0x0000003403327224 */ /* 0x000fe200078e0233 */
[----:B------:R-:W-:Y:S01]  /*2ad0*/  LOP3.LUT R51, R5, 0x2a, RZ, 0xfc, !PT ;  /* 0x0000002a05337812 */ /* 0x000fe200078efcff */
[----:B------:R-:W-:Y:S01]  /*2ae0*/  @!P3 IMAD.IADD R45, R45, 0x1, -R3 ;  /* 0x000000012d2db824 */ /* 0x000fe200078e0a03 */
[----:B------:R-:W-:Y:S01]  /*2af0*/  ISETP.GE.AND P3, PT, R56, RZ, PT ;  /* 0x000000ff3800720c */ /* 0x000fe20003f66270 */
[----:B------:R-:W-:Y:S01]  /*2b00*/  IMAD R52, R3, R54, R53 ;  /* 0x0000003603347224 */ /* 0x000fe200078e0235 */
[----:B------:R-:W-:Y:S01]  /*2b10*/  LOP3.LUT R53, R5, 0x28, RZ, 0xfc, !PT ;  /* 0x0000002805357812 */ /* 0x000fe200078efcff */
[----:B------:R-:W-:Y:S01]  /*2b20*/  @!P4 IMAD.MOV R44, RZ, RZ, -R44 ;  /* 0x000000ffff2cc224 */ /* 0x000fe200078e0a2c */
[C---:B------:R-:W-:Y:S01]  /*2b30*/  ISETP.GT.U32.AND P4, PT, R3.reuse, R50, PT ;  /* 0x000000320300720c */ /* 0x040fe20003f84070 */
[----:B------:R-:W-:Y:S01]  /*2b40*/  @!P5 IMAD.IADD R48, R48, 0x1, -R3 ;  /* 0x000000013030d824 */ /* 0x000fe200078e0a03 */
[----:B------:R-:W-:Y:S01]  /*2b50*/  IABS R54, R51 ;  /* 0x0000003300367213 */ /* 0x000fe20000000000 */
[----:B------:R-:W-:Y:S01]  /*2b60*/  @!P6 IMAD.MOV R45, RZ, RZ, -R45 ;  /* 0x000000ffff2de224 */ /* 0x000fe200078e0a2d */
[C---:B------:R-:W-:Y:S01]  /*2b70*/  ISETP.GT.U32.AND P6, PT, R3.reuse, R52, PT ;  /* 0x000000340300720c */ /* 0x040fe20003fc4070 */
[----:B------:R-:W-:Y:S01]  /*2b80*/  @!P2 IMAD.IADD R46, R46, 0x1, -R3 ;  /* 0x000000012e2ea824 */ /* 0x000fe200078e0a03 */
[----:B------:R-:W-:Y:S01]  /*2b90*/  ISETP.GT.U32.AND P5, PT, R3, R48, PT ;  /* 0x000000300300720c */ /* 0x000fe20003fa4070 */
[----:B------:R-:W-:Y:S01]  /*2ba0*/  IMAD.HI.U32 R49, R6, R54, RZ ;  /* 0x0000003606317227 */ /* 0x000fe200078e00ff */
[----:B------:R-:W-:-:S02]  /*2bb0*/  IABS R56, R53 ;  /* 0x0000003500387213 */ /* 0x000fc40000000000 */
[C---:B------:R-:W-:Y:S01]  /*2bc0*/  ISETP.GT.U32.AND P2, PT, R3.reuse, R46, PT ;  /* 0x0000002e0300720c */ /* 0x040fe20003f44070 */
[----:B------:R-:W-:Y:S01]  /*2bd0*/  IMAD.MOV R49, RZ, RZ, -R49 ;  /* 0x000000ffff317224 */ /* 0x000fe200078e0a31 */
[----:B------:R-:W-:Y:S01]  /*2be0*/  IABS R55, R59 ;  /* 0x0000003b00377213 */ /* 0x000fe20000000000 */
[--C-:B------:R-:W-:Y:S02]  /*2bf0*/  @!P4 IMAD.IADD R50, R50, 0x1, -R3.reuse ;  /* 0x000000013232c824 */ /* 0x100fe400078e0a03 */
[C---:B------:R-:W-:Y:S02]  /*2c00*/  IMAD R54, R3.reuse, R49, R54 ;  /* 0x0000003103367224 */ /* 0x040fe400078e0236 */
[--C-:B------:R-:W-:Y:S01]  /*2c10*/  @!P6 IMAD.IADD R52, R52, 0x1, -R3.reuse ;  /* 0x000000013434e824 */ /* 0x100fe200078e0a03 */
[----:B------:R-:W-:Y:S01]  /*2c20*/  ISETP.GT.U32.AND P4, PT, R3, R50, PT ;  /* 0x000000320300720c */ /* 0x000fe20003f84070 */
[----:B------:R-:W-:Y:S01]  /*2c30*/  @!P5 IMAD.IADD R48, R48, 0x1, -R3 ;  /* 0x000000013030d824 */ /* 0x000fe200078e0a03 */
[----:B------:R-:W-:Y:S01]  /*2c40*/  ISETP.GE.AND P5, PT, R51, RZ, PT ;  /* 0x000000ff3300720c */ /* 0x000fe20003fa6270 */
[----:B------:R-:W-:Y:S01]  /*2c50*/  IMAD.HI.U32 R51, R6, R56, RZ ;  /* 0x0000003806337227 */ /* 0x000fe200078e00ff */
[----:B------:R-:W-:-:S03]  /*2c60*/  ISETP.GT.U32.AND P6, PT, R3, R52, PT ;  /* 0x000000340300720c */ /* 0x000fc60003fc4070 */
[----:B------:R-:W-:Y:S02]  /*2c70*/  IMAD.MOV R51, RZ, RZ, -R51 ;  /* 0x000000ffff337224 */ /* 0x000fe400078e0a33 */
[--C-:B------:R-:W-:Y:S01]  /*2c80*/  @!P2 IMAD.IADD R46, R46, 0x1, -R3.reuse ;  /* 0x000000012e2ea824 */ /* 0x100fe200078e0a03 */
[----:B------:R-:W-:Y:S01]  /*2c90*/  ISETP.GE.AND P2, PT, R57, RZ, PT ;  /* 0x000000ff3900720c */ /* 0x000fe20003f46270 */
[----:B------:R-:W-:Y:S01]  /*2ca0*/  IMAD R56, R3, R51, R56 ;  /* 0x0000003303387224 */ /* 0x000fe200078e0238 */
[----:B------:R-:W-:Y:S01]  /*2cb0*/  LOP3.LUT R57, R5, 0x26, RZ, 0xfc, !PT ;  /* 0x0000002605397812 */ /* 0x000fe200078efcff */
[--C-:B------:R-:W-:Y:S01]  /*2cc0*/  @!P4 IMAD.IADD R50, R50, 0x1, -R3.reuse ;  /* 0x000000013232c824 */ /* 0x100fe200078e0a03 */
[C---:B------:R-:W-:Y:S01]  /*2cd0*/  ISETP.GT.U32.AND P4, PT, R3.reuse, R54, PT ;  /* 0x000000360300720c */ /* 0x040fe20003f84070 */
[----:B------:R-:W-:Y:S01]  /*2ce0*/  IMAD.MOV.U32 R51, RZ, RZ, R48 ;  /* 0x000000ffff337224 */ /* 0x000fe200078e0030 */
[----:B------:R-:W-:Y:S01]  /*2cf0*/  IABS R58, R57 ;  /* 0x00000039003a7213 */ /* 0x000fe20000000000 */
[----:B------:R-:W-:Y:S01]  /*2d00*/  @!P6 IMAD.IADD R52, R52, 0x1, -R3 ;  /* 0x000000013434e824 */ /* 0x000fe200078e0a03 */
[----:B------:R-:W-:Y:S01]  /*2d10*/  ISETP.GT.U32.AND P6, PT, R3, R56, PT ;  /* 0x000000380300720c */ /* 0x000fe20003fc4070 */
[----:B------:R-:W-:Y:S01]  /*2d20*/  @!P1 IMAD.MOV R46, RZ, RZ, -R46 ;  /* 0x000000ffff2e9224 */ /* 0x000fe200078e0a2e */
[----:B------:R-:W-:Y:S01]  /*2d30*/  ISETP.GE.AND P1, PT, R53, RZ, PT ;  /* 0x000000ff3500720c */ /* 0x000fe20003f26270 */
[----:B------:R-:W-:-:S04]  /*2d40*/  IMAD.HI.U32 R49, R6, R58, RZ ;  /* 0x0000003a06317227 */ /* 0x000fc800078e00ff */
[----:B------:R-:W-:Y:S02]  /*2d50*/  IMAD.MOV R49, RZ, RZ, -R49 ;  /* 0x000000ffff317224 */ /* 0x000fe400078e0a31 */
[--C-:B------:R-:W-:Y:S02]  /*2d60*/  @!P4 IMAD.IADD R54, R54, 0x1, -R3.reuse ;  /* 0x000000013636c824 */ /* 0x100fe400078e0a03 */
[C---:B------:R-:W-:Y:S02]  /*2d70*/  IMAD R58, R3.reuse, R49, R58 ;  /* 0x00000031033a7224 */ /* 0x040fe400078e023a */
[----:B------:R-:W-:Y:S01]  /*2d80*/  @!P6 IMAD.IADD R56, R56, 0x1, -R3 ;  /* 0x000000013838e824 */ /* 0x000fe200078e0a03 */
[C---:B------:R-:W-:Y:S01]  /*2d90*/  ISETP.GT.U32.AND P6, PT, R3.reuse, R54, PT ;  /* 0x000000360300720c */ /* 0x040fe20003fc4070 */
[----:B------:R-:W-:Y:S01]  /*2da0*/  IMAD.HI.U32 R49, R6, R55, RZ ;  /* 0x0000003706317227 */ /* 0x000fe200078e00ff */
[----:B------:R-:W-:-:S03]  /*2db0*/  ISETP.GT.U32.AND P4, PT, R3, R58, PT ;  /* 0x0000003a0300720c */ /* 0x000fc60003f84070 */
[----:B------:R-:W-:Y:S02]  /*2dc0*/  IMAD.MOV R48, RZ, RZ, -R49 ;  /* 0x000000ffff307224 */ /* 0x000fe400078e0a31 */
[----:B------:R-:W-:-:S04]  /*2dd0*/  IMAD.HI.U32 R53, R6, R60, RZ ;  /* 0x0000003c06357227 */ /* 0x000fc800078e00ff */
[C---:B------:R-:W-:Y:S02]  /*2de0*/  IMAD R48, R3.reuse, R48, R55 ;  /* 0x0000003003307224 */ /* 0x040fe400078e0237 */
[----:B------:R-:W-:Y:S02]  /*2df0*/  @!P6 IMAD.IADD R54, R54, 0x1, -R3 ;  /* 0x000000013636e824 */ /* 0x000fe400078e0a03 */
[----:B------:R-:W-:Y:S01]  /*2e00*/  IMAD.HI.U32 R49, R6, R62, RZ ;  /* 0x0000003e06317227 */ /* 0x000fe200078e00ff */
[----:B------:R-:W-:-:S03]  /*2e10*/  ISETP.GT.U32.AND P6, PT, R3, R48, PT ;  /* 0x000000300300720c */ /* 0x000fc60003fc4070 */
[----:B------:R-:W-:Y:S02]  /*2e20*/  IMAD.MOV R53, RZ, RZ, -R53 ;  /* 0x000000ffff357224 */ /* 0x000fe400078e0a35 */
[----:B------:R-:W-:Y:S02]  /*2e30*/  IMAD.MOV R49, RZ, RZ, -R49 ;  /* 0x000000ffff317224 */ /* 0x000fe400078e0a31 */
[C---:B------:R-:W-:Y:S02]  /*2e40*/  IMAD R60, R3.reuse, R53, R60 ;  /* 0x00000035033c7224 */ /* 0x040fe400078e023c */
[C---:B------:R-:W-:Y:S02]  /*2e50*/  IMAD R62, R3.reuse, R49, R62 ;  /* 0x00000031033e7224 */ /* 0x040fe400078e023e */
[----:B------:R-:W-:Y:S01]  /*2e60*/  @!P5 IMAD.MOV R54, RZ, RZ, -R54 ;  /* 0x000000ffff36d224 */ /* 0x000fe200078e0a36 */
[C---:B------:R-:W-:Y:S01]  /*2e70*/  ISETP.GT.U32.AND P5, PT, R3.reuse, R60, PT ;  /* 0x0000003c0300720c */ /* 0x040fe20003fa4070 */
[----:B------:R-:W-:Y:S01]  /*2e80*/  @!P6 IMAD.IADD R48, R48, 0x1, -R3 ;  /* 0x000000013030e824 */ /* 0x000fe200078e0a03 */
[----:B------:R-:W-:Y:S01]  /*2e90*/  ISETP.GT.U32.AND P6, PT, R3, R62, PT ;  /* 0x0000003e0300720c */ /* 0x000fe20003fc4070 */
[----:B------:R-:W-:Y:S01]  /*2ea0*/  @!P0 IMAD.MOV R51, RZ, RZ, -R51 ;  /* 0x000000ffff338224 */ /* 0x000fe200078e0a33 */
[----:B------:R-:W-:Y:S01]  /*2eb0*/  ISETP.GE.AND P0, PT, R57, RZ, PT ;  /* 0x000000ff3900720c */ /* 0x000fe20003f06270 */
[----:B------:R-:W-:Y:S01]  /*2ec0*/  @!P4 IMAD.IADD R58, R58, 0x1, -R3 ;  /* 0x000000013a3ac824 */ /* 0x000fe200078e0a03 */
[----:B------:R-:W-:Y:S01]  /*2ed0*/  LOP3.LUT R57, R5, 0x1c, RZ, 0xfc, !PT ;  /* 0x0000001c05397812 */ /* 0x000fe200078efcff */
[----:B------:R-:W-:Y:S01]  /*2ee0*/  IMAD.HI.U32 R53, R6, R64, RZ ;  /* 0x0000004006357227 */ /* 0x000fe200078e00ff */
[----:B------:R-:W-:-:S02]  /*2ef0*/  ISETP.GT.U32.AND P4, PT, R3, R56, PT ;  /* 0x000000380300720c */ /* 0x000fc40003f84070 */
[----:B------:R-:W-:Y:S01]  /*2f00*/  IABS R66, R57 ;  /* 0x0000003900427213 */ /* 0x000fe20000000000 */
[----:B------:R-:W-:Y:S02]  /*2f10*/  IMAD.MOV R53, RZ, RZ, -R53 ;  /* 0x000000ffff357224 */ /* 0x000fe400078e0a35 */
[--C-:B------:R-:W-:Y:S01]  /*2f20*/  @!P5 IMAD.IADD R60, R60, 0x1, -R3.reuse ;  /* 0x000000013c3cd824 */ /* 0x100fe200078e0a03 */
[----:B------:R-:W-:Y:S01]  /*2f30*/  ISETP.GT.U32.AND P5, PT, R3, R48, PT ;  /* 0x000000300300720c */ /* 0x000fe20003fa4070 */
[----:B------:R-:W-:Y:S02]  /*2f40*/  @!P6 IMAD.IADD R62, R62, 0x1, -R3 ;  /* 0x000000013e3ee824 */ /* 0x000fe400078e0a03 */
[----:B------:R-:W-:-:S03]  /*2f50*/  IMAD.HI.U32 R49, R6, R66, RZ ;  /* 0x0000004206317227 */ /* 0x000fc600078e00ff */
[C---:B------:R-:W-:Y:S01]  /*2f60*/  ISETP.GT.U32.AND P6, PT, R3.reuse, R62, PT ;  /* 0x0000003e0300720c */ /* 0x040fe20003fc4070 */
[----:B------:R-:W-:Y:S01]  /*2f70*/  @!P3 IMAD.MOV R50, RZ, RZ, -R50 ;  /* 0x000000ffff32b224 */ /* 0x000fe200078e0a32 */
[----:B------:R-:W-:Y:S01]  /*2f80*/  ISETP.GT.U32.AND P3, PT, R3, R58, PT ;  /* 0x0000003a0300720c */ /* 0x000fe20003f64070 */
[----:B------:R-:W-:Y:S01]  /*2f90*/  @!P2 IMAD.MOV R52, RZ, RZ, -R52 ;  /* 0x000000ffff34a224 */ /* 0x000fe200078e0a34 */
[----:B------:R-:W-:Y:S01]  /*2fa0*/  ISETP.GE.AND P2, PT, R59, RZ, PT ;  /* 0x000000ff3b00720c */ /* 0x000fe20003f46270 */
[----:B------:R-:W-:Y:S01]  /*2fb0*/  IMAD R64, R3, R53, R64 ;  /* 0x0000003503407224 */ /* 0x000fe200078e0240 */
[----:B------:R-:W-:Y:S01]  /*2fc0*/  LOP3.LUT R59, R5, 0x1a, RZ, 0xfc, !PT ;  /* 0x0000001a053b7812 */ /* 0x000fe200078efcff */
[----:B------:R-:W-:Y:S02]  /*2fd0*/  IMAD.MOV R49, RZ, RZ, -R49 ;  /* 0x000000ffff317224 */ /* 0x000fe400078e0a31 */
[--C-:B------:R-:W-:Y:S01]  /*2fe0*/  @!P4 IMAD.IADD R56, R56, 0x1, -R3.reuse ;  /* 0x000000013838c824 */ /* 0x100fe200078e0a03 */
[----:B------:R-:W-:Y:S01]  /*2ff0*/  ISETP.GE.AND P4, PT, R61, RZ, PT ;  /* 0x000000ff3d00720c */ /* 0x000fe20003f86270 */
[--C-:B------:R-:W-:Y:S01]  /*3000*/  @!P5 IMAD.IADD R48, R48, 0x1, -R3.reuse ;  /* 0x000000013030d824 */ /* 0x100fe200078e0a03 */
[C---:B------:R-:W-:Y:S01]  /*3010*/  ISETP.GT.U32.AND P5, PT, R3.reuse, R64, PT ;  /* 0x000000400300720c */ /* 0x040fe20003fa4070 */
[----:B------:R-:W-:Y:S01]  /*3020*/  IMAD R66, R3, R49, R66 ;  /* 0x0000003103427224 */ /* 0x000fe200078e0242 */
[----:B------:R-:W-:Y:S01]  /*3030*/  LOP3.LUT R61, R5, 0x18, RZ, 0xfc, !PT ;  /* 0x00000018053d7812 */ /* 0x000fe200078efcff */
[----:B------:R-:W-:Y:S01]  /*3040*/  @!P1 IMAD.MOV R56, RZ, RZ, -R56 ;  /* 0x000000ffff389224 */ /* 0x000fe200078e0a38 */
[----:B------:R-:W-:Y:S01]  /*3050*/  IABS R68, R59 ;  /* 0x0000003b00447213 */ /* 0x000fe20000000000 */
[--C-:B------:R-:W-:Y:S01]  /*3060*/  @!P6 IMAD.IADD R62, R62, 0x1, -R3.reuse ;  /* 0x000000013e3ee824 */ /* 0x100fe200078e0a03 */
[C---:B------:R-:W-:Y:S01]  /*3070*/  ISETP.GT.U32.AND P1, PT, R3.reuse, R60, PT ;  /* 0x0000003c0300720c */ /* 0x040fe20003f24070 */
[----:B------:R-:W-:Y:S01]  /*3080*/  @!P3 IMAD.IADD R58, R58, 0x1, -R3 ;  /* 0x000000013a3ab824 */ /* 0x000fe200078e0a03 */
[----:B------:R-:W-:Y:S01]  /*3090*/  IABS R70, R61 ;  /* 0x0000003d00467213 */ /* 0x000fe20000000000 */
[----:B------:R-:W-:Y:S01]  /*30a0*/  IMAD.HI.U32 R49, R6, R68, RZ ;  /* 0x0000004406317227 */ /* 0x000fe200078e00ff */
[----:B------:R-:W-:-:S02]  /*30b0*/  ISETP.GT.U32.AND P6, PT, R3, R66, PT ;  /* 0x000000420300720c */ /* 0x000fc40003fc4070 */
[----:B------:R-:W-:Y:S01]  /*30c0*/  ISETP.GE.AND P3, PT, R63, RZ, PT ;  /* 0x000000ff3f00720c */ /* 0x000fe20003f66270 */
[----:B------:R-:W-:Y:S01]  /*30d0*/  IMAD.HI.U32 R53, R6, R70, RZ ;  /* 0x0000004606357227 */ /* 0x000fe200078e00ff */
[----:B------:R-:W-:-:S03]  /*30e0*/  LOP3.LUT R63, R5, 0x16, RZ, 0xfc, !PT ;  /* 0x00000016053f7812 */ /* 0x000fc600078efcff */
[----:B------:R-:W-:Y:S01]  /*30f0*/  IMAD.MOV R49, RZ, RZ, -R49 ;  /* 0x000000ffff317224 */ /* 0x000fe200078e0a31 */
[----:B------:R-:W-:Y:S01]  /*3100*/  IABS R72, R63 ;  /* 0x0000003f00487213 */ /* 0x000fe20000000000 */
[----:B------:R-:W-:Y:S01]  /*3110*/  @!P5 IMAD.IADD R64, R64, 0x1, -R3 ;  /* 0x000000014040d824 */ /* 0x000fe200078e0a03 */
[----:B------:R-:W-:Y:S01]  /*3120*/  ISETP.GE.AND P5, PT, R57, RZ, PT ;  /* 0x000000ff3900720c */ /* 0x000fe20003fa6270 */
[----:B------:R-:W-:Y:S01]  /*3130*/  IMAD.MOV R53, RZ, RZ, -R53 ;  /* 0x000000ffff357224 */ /* 0x000fe200078e0a35 */
[----:B------:R-:W-:Y:S01]  /*3140*/  LOP3.LUT R57, R5, 0x14, RZ, 0xfc, !PT ;  /* 0x0000001405397812 */ /* 0x000fe200078efcff */
[C---:B------:R-:W-:Y:S02]  /*3150*/  IMAD R68, R3.reuse, R49, R68 ;  /* 0x0000003103447224 */ /* 0x040fe400078e0244 */
[----:B------:R-:W-:Y:S01]  /*3160*/  @!P0 IMAD.MOV R58, RZ, RZ, -R58 ;  /* 0x000000ffff3a8224 */ /* 0x000fe200078e0a3a */
[----:B------:R-:W-:Y:S01]  /*3170*/  ISETP.GT.U32.AND P0, PT, R3, R64, PT ;  /* 0x000000400300720c */ /* 0x000fe20003f04070 */
[--C-:B------:R-:W-:Y:S01]  /*3180*/  @!P1 IMAD.IADD R60, R60, 0x1, -R3.reuse ;  /* 0x000000013c3c9824 */ /* 0x100fe200078e0a03 */
[----:B------:R-:W-:Y:S01]  /*3190*/  ISETP.GE.AND P1, PT, R65, RZ, PT ;  /* 0x000000ff4100720c */ /* 0x000fe20003f26270 */
[----:B------:R-:W-:Y:S01]  /*31a0*/  IMAD R70, R3, R53, R70 ;  /* 0x0000003503467224 */ /* 0x000fe200078e0246 */
[----:B------:R-:W-:Y:S01]  /*31b0*/  LOP3.LUT R65, R5, 0x12, RZ, 0xfc, !PT ;  /* 0x0000001205417812 */ /* 0x000fe200078efcff */
[----:B------:R-:W-:Y:S01]  /*31c0*/  @!P6 IMAD.IADD R66, R66, 0x1, -R3 ;  /* 0x000000014242e824 */ /* 0x000fe200078e0a03 */
[----:B------:R-:W-:Y:S01]  /*31d0*/  ISETP.GT.U32.AND P6, PT, R3, R68, PT ;  /* 0x000000440300720c */ /* 0x000fe20003fc4070 */
[----:B------:R-:W-:Y:S01]  /*31e0*/  IMAD.HI.U32 R55, R6, R72, RZ ;  /* 0x0000004806377227 */ /* 0x000fe200078e00ff */
[----:B------:R-:W-:-:S03]  /*31f0*/  IABS R74, R65 ;  /* 0x00000041004a7213 */ /* 0x000fc60000000000 */
[----:B------:R-:W-:Y:S01]  /*3200*/  @!P4 IMAD.MOV R60, RZ, RZ, -R60 ;  /* 0x000000ffff3cc224 */ /* 0x000fe200078e0a3c */
[C---:B------:R-:W-:Y:S01]  /*3210*/  ISETP.GT.U32.AND P4, PT, R3.reuse, R70, PT ;  /* 0x000000460300720c */ /* 0x040fe20003f84070 */
[----:B------:R-:W-:Y:S02]  /*3220*/  IMAD.MOV R55, RZ, RZ, -R55 ;  /* 0x000000ffff377224 */ /* 0x000fe400078e0a37 */
[--C-:B------:R-:W-:Y:S02]  /*3230*/  @!P0 IMAD.IADD R64, R64, 0x1, -R3.reuse ;  /* 0x0000000140408824 */ /* 0x100fe400078e0a03 */
[----:B------:R-:W-:Y:S01]  /*3240*/  IMAD R72, R3, R55, R72 ;  /* 0x0000003703487224 */ /* 0x000fe200078e0248 */
[----:B------:R-:W-:Y:S01]  /*3250*/  IABS R55, R57 ;  /* 0x0000003900377213 */ /* 0x000fe20000000000 */
[----:B------:R-:W-:Y:S01]  /*3260*/  @!P6 IMAD.IADD R68, R68, 0x1, -R3 ;  /* 0x000000014444e824 */ /* 0x000fe200078e0a03 */
[----:B------:R-:W-:Y:S01]  /*3270*/  ISETP.GE.AND P6, PT, R63, RZ, PT ;  /* 0x000000ff3f00720c */ /* 0x000fe20003fc6270 */
[----:B------:R-:W-:Y:S01]  /*3280*/  IMAD.MOV.U32 R53, RZ, RZ, R48 ;  /* 0x000000ffff357224 */ /* 0x000fe200078e0030 */
[----:B------:R-:W-:Y:S01]  /*3290*/  ISETP.GT.U32.AND P0, PT, R3, R72, PT ;  /* 0x000000480300720c */ /* 0x000fe20003f04070 */
[----:B------:R-:W-:Y:S01]  /*32a0*/  IMAD.HI.U32 R48, R6, R55, RZ ;  /* 0x0000003706307227 */ /* 0x000fe200078e00ff */
[----:B------:R-:W-:-:S03]  /*32b0*/  LOP3.LUT R63, R5, 0x8, RZ, 0xfc, !PT ;  /* 0x00000008053f7812 */ /* 0x000fc600078efcff */
[----:B------:R-:W-:Y:S01]  /*32c0*/  @!P4 IMAD.IADD R70, R70, 0x1, -R3 ;  /* 0x000000014646c824 */ /* 0x000fe200078e0a03 */
[C---:B------:R-:W-:Y:S01]  /*32d0*/  ISETP.GT.U32.AND P4, PT, R3.reuse, R68, PT ;  /* 0x000000440300720c */ /* 0x040fe20003f84070 */
[----:B------:R-:W-:Y:S01]  /*32e0*/  IMAD.MOV R48, RZ, RZ, -R48 ;  /* 0x000000ffff307224 */ /* 0x000fe200078e0a30 */
[----:B------:R-:W-:Y:S01]  /*32f0*/  IABS R84, R63 ;  /* 0x0000003f00547213 */ /* 0x000fe20000000000 */
[----:B------:R-:W-:Y:S01]  /*3300*/  @!P2 IMAD.MOV R53, RZ, RZ, -R53 ;  /* 0x000000ffff35a224 */ /* 0x000fe200078e0a35 */
[C---:B------:R-:W-:Y:S01]  /*3310*/  ISETP.GT.U32.AND P2, PT, R3.reuse, R66, PT ;  /* 0x000000420300720c */ /* 0x040fe20003f44070 */
[----:B------:R-:W-:Y:S01]  /*3320*/  IMAD R48, R3, R48, R55 ;  /* 0x0000003003307224 */ /* 0x000fe200078e0237 */
[----:B------:R-:W-:Y:S01]  /*3330*/  LOP3.LUT R55, R5, 0x10, RZ, 0xfc, !PT ;  /* 0x0000001005377812 */ /* 0x000fe200078efcff */
[----:B------:R-:W-:Y:S01]  /*3340*/  @!P0 IMAD.IADD R72, R72, 0x1, -R3 ;  /* 0x0000000148488824 */ /* 0x000fe200078e0a03 */
[----:B------:R-:W-:Y:S01]  /*3350*/  ISETP.GT.U32.AND P0, PT, R3, R70, PT ;  /* 0x000000460300720c */ /* 0x000fe20003f04070 */
[----:B------:R-:W-:Y:S01]  /*3360*/  IMAD.HI.U32 R49, R6, R74, RZ ;  /* 0x0000004a06317227 */ /* 0x000fe200078e00ff */
[----:B------:R-:W-:-:S03]  /*3370*/  IABS R76, R55 ;  /* 0x00000037004c7213 */ /* 0x000fc60000000000 */
[----:B------:R-:W-:Y:S01]  /*3380*/  @!P4 IMAD.IADD R68, R68, 0x1, -R3 ;  /* 0x000000014444c824 */ /* 0x000fe200078e0a03 */
[----:B------:R-:W-:Y:S01]  /*3390*/  ISETP.GT.U32.AND P4, PT, R3, R48, PT ;  /* 0x000000300300720c */ /* 0x000fe20003f84070 */
[----:B------:R-:W-:Y:S02]  /*33a0*/  IMAD.MOV R49, RZ, RZ, -R49 ;  /* 0x000000ffff317224 */ /* 0x000fe400078e0a31 */
[--C-:B------:R-:W-:Y:S01]  /*33b0*/  @!P2 IMAD.IADD R66, R66, 0x1, -R3.reuse ;  /* 0x000000014242a824 */ /* 0x100fe200078e0a03 */
[----:B------:R-:W-:Y:S01]  /*33c0*/  ISETP.GE.AND P2, PT, R61, RZ, PT ;  /* 0x000000ff3d00720c */ /* 0x000fe20003f46270 */
[----:B------:R-:W-:Y:S01]  /*33d0*/  IMAD R74, R3, R49, R74 ;  /* 0x00000031034a7224 */ /* 0x000fe200078e024a */
[----:B------:R-:W-:Y:S01]  /*33e0*/  LOP3.LUT R61, R5, 0xa, RZ, 0xfc, !PT ;  /* 0x0000000a053d7812 */ /* 0x000fe200078efcff */
[----:B------:R-:W-:Y:S02]  /*33f0*/  @!P0 IMAD.IADD R70, R70, 0x1, -R3 ;  /* 0x0000000146468824 */ /* 0x000fe400078e0a03 */
[----:B------:R-:W-:Y:S01]  /*3400*/  IMAD.HI.U32 R49, R6, R76, RZ ;  /* 0x0000004c06317227 */ /* 0x000fe200078e00ff */
[----:B------:R-:W-:-:S02]  /*3410*/  ISETP.GT.U32.AND P0, PT, R3, R74, PT ;  /* 0x0000004a0300720c */ /* 0x000fc40003f04070 */
[----:B------:R-:W-:Y:S01]  /*3420*/  IABS R82, R61 ;  /* 0x0000003d00527213 */ /* 0x000fe20000000000 */
[----:B------:R-:W-:Y:S01]  /*3430*/  @!P3 IMAD.MOV R62, RZ, RZ, -R62 ;  /* 0x000000ffff3eb224 */ /* 0x000fe200078e0a3e */
[----:B------:R-:W-:Y:S01]  /*3440*/  ISETP.GE.AND P3, PT, R59, RZ, PT ;  /* 0x000000ff3b00720c */ /* 0x000fe20003f66270 */
[----:B------:R-:W-:Y:S01]  /*3450*/  @!P4 IMAD.IADD R48, R48, 0x1, -R3 ;  /* 0x000000013030c824 */ /* 0x000fe200078e0a03 */
[----:B------:R-:W-:Y:S01]  /*3460*/  ISETP.GE.AND P4, PT, R55, RZ, PT ;  /* 0x000000ff3700720c */ /* 0x000fe20003f86270 */
[----:B------:R-:W-:Y:S01]  /*3470*/  IMAD.MOV R55, RZ, RZ, -R49 ;  /* 0x000000ffff377224 */ /* 0x000fe200078e0a31 */
[----:B------:R-:W-:Y:S01]  /*3480*/  LOP3.LUT R59, R5, 0xc, RZ, 0xfc, !PT ;  /* 0x0000000c053b7812 */ /* 0x000fe200078efcff */
[----:B------:R-:W-:Y:S01]  /*3490*/  @!P1 IMAD.MOV R64, RZ, RZ, -R64 ;  /* 0x000000ffff409224 */ /* 0x000fe200078e0a40 */
[----:B------:R-:W-:Y:S01]  /*34a0*/  ISETP.GE.AND P1, PT, R57, RZ, PT ;  /* 0x000000ff3900720c */ /* 0x000fe20003f26270 */
[----:B------:R-:W-:Y:S01]  /*34b0*/  IMAD R76, R3, R55, R76 ;  /* 0x00000037034c7224 */ /* 0x000fe200078e024c */
[----:B------:R-:W-:Y:S01]  /*34c0*/  LOP3.LUT R57, R5, 0xe, RZ, 0xfc, !PT ;  /* 0x0000000e05397812 */ /* 0x000fe200078efcff */
[----:B------:R-:W-:Y:S01]  /*34d0*/  @!P0 IMAD.IADD R74, R74, 0x1, -R3 ;  /* 0x000000014a4a8824 */ /* 0x000fe200078e0a03 */
[----:B------:R-:W-:Y:S01]  /*34e0*/  IABS R80, R59 ;  /* 0x0000003b00507213 */ /* 0x000fe20000000000 */
[----:B------:R-:W-:Y:S01]  /*34f0*/  @!P2 IMAD.MOV R70, RZ, RZ, -R70 ;  /* 0x000000ffff46a224 */ /* 0x000fe200078e0a46 */
[----:B------:R-:W-:Y:S01]  /*3500*/  IABS R78, R57 ;  /* 0x00000039004e7213 */ /* 0x000fe20000000000 */
[----:B------:R-:W-:Y:S01]  /*3510*/  @!P3 IMAD.MOV R68, RZ, RZ, -R68 ;  /* 0x000000ffff44b224 */ /* 0x000fe200078e0a44 */
[C---:B------:R-:W-:Y:S01]  /*3520*/  ISETP.GT.U32.AND P2, PT, R3.reuse, R76, PT ;  /* 0x0000004c0300720c */ /* 0x040fe20003f44070 */
[----:B------:R-:W-:Y:S01]  /*3530*/  @!P5 IMAD.MOV R66, RZ, RZ, -R66 ;  /* 0x000000ffff42d224 */ /* 0x000fe200078e0a42 */
[C---:B------:R-:W-:Y:S01]  /*3540*/  ISETP.GT.U32.AND P3, PT, R3.reuse, R74, PT ;  /* 0x0000004a0300720c */ /* 0x040fe20003f64070 */
[----:B------:R-:W-:Y:S01]  /*3550*/  IMAD.HI.U32 R49, R6, R78, RZ ;  /* 0x0000004e06317227 */ /* 0x000fe200078e00ff */
[----:B------:R-:W-:-:S02]  /*3560*/  ISETP.GT.U32.AND P5, PT, R3, R72, PT ;  /* 0x000000480300720c */ /* 0x000fc40003fa4070 */
[----:B------:R-:W-:Y:S01]  /*3570*/  ISETP.GT.U32.AND P0, PT, R3, R48, PT ;  /* 0x000000300300720c */ /* 0x000fe20003f04070 */
[----:B------:R-:W-:Y:S02]  /*3580*/  IMAD.MOV R49, RZ, RZ, -R49 ;  /* 0x000000ffff317224 */ /* 0x000fe400078e0a31 */
[----:B------:R-:W-:-:S04]  /*3590*/  IMAD.HI.U32 R55, R6, R80, RZ ;  /* 0x0000005006377227 */ /* 0x000fc800078e00ff */
[C---:B------:R-:W-:Y:S02]  /*35a0*/  IMAD R78, R3.reuse, R49, R78 ;  /* 0x00000031034e7224 */ /* 0x040fe400078e024e */
[--C-:B------:R-:W-:Y:S02]  /*35b0*/  @!P2 IMAD.IADD R76, R76, 0x1, -R3.reuse ;  /* 0x000000014c4ca824 */ /* 0x100fe400078e0a03 */
[----:B------:R-:W-:Y:S01]  /*35c0*/  @!P3 IMAD.IADD R74, R74, 0x1, -R3 ;  /* 0x000000014a4ab824 */ /* 0x000fe200078e0a03 */
[C---:B------:R-:W-:Y:S01]  /*35d0*/  ISETP.GT.U32.AND P3, PT, R3.reuse, R78, PT ;  /* 0x0000004e0300720c */ /* 0x040fe20003f64070 */
[----:B------:R-:W-:Y:S01]  /*35e0*/  IMAD.MOV R55, RZ, RZ, -R55 ;  /* 0x000000ffff377224 */ /* 0x000fe200078e0a37 */
[----:B------:R-:W-:Y:S01]  /*35f0*/  ISETP.GT.U32.AND P2, PT, R3, R76, PT ;  /* 0x0000004c0300720c */ /* 0x000fe20003f44070 */
[----:B------:R-:W-:Y:S01]  /*3600*/  @!P5 IMAD.IADD R72, R72, 0x1, -R3 ;  /* 0x000000014848d824 */ /* 0x000fe200078e0a03 */
[----:B------:R-:W-:Y:S01]  /*3610*/  ISETP.GE.AND P5, PT, R65, RZ, PT ;  /* 0x000000ff4100720c */ /* 0x000fe20003fa6270 */
[----:B------:R-:W-:Y:S01]  /*3620*/  IMAD R80, R3, R55, R80 ;  /* 0x0000003703507224 */ /* 0x000fe200078e0250 */
[----:B------:R-:W-:Y:S01]  /*3630*/  LOP3.LUT R65, R5, 0x6, RZ, 0xfc, !PT ;  /* 0x0000000605417812 */ /* 0x000fe200078efcff */
[----:B------:R-:W-:-:S03]  /*3640*/  IMAD.HI.U32 R49, R6, R82, RZ ;  /* 0x0000005206317227 */ /* 0x000fc600078e00ff */
[----:B------:R-:W-:Y:S01]  /*3650*/  IABS R86, R65 ;  /* 0x0000004100567213 */ /* 0x000fe20000000000 */
[----:B------:R-:W-:Y:S01]  /*3660*/  @!P6 IMAD.MOV R72, RZ, RZ, -R72 ;  /* 0x000000ffff48e224 */ /* 0x000fe200078e0a48 */
[----:B------:R-:W-:Y:S01]  /*3670*/  ISETP.GE.AND P6, PT, R57, RZ, PT ;  /* 0x000000ff3900720c */ /* 0x000fe20003fc6270 */
[--C-:B------:R-:W-:Y:S02]  /*3680*/  @!P3 IMAD.IADD R78, R78, 0x1, -R3.reuse ;  /* 0x000000014e4eb824 */ /* 0x100fe400078e0a03 */
[----:B------:R-:W-:Y:S01]  /*3690*/  @!P2 IMAD.IADD R76, R76, 0x1, -R3 ;  /* 0x000000014c4ca824 */ /* 0x000fe200078e0a03 */
[C---:B------:R-:W-:Y:S01]  /*36a0*/  ISETP.GT.U32.AND P2, PT, R3.reuse, R80, PT ;  /* 0x000000500300720c */ /* 0x040fe20003f44070 */
[----:B------:R-:W-:Y:S01]  /*36b0*/  IMAD.MOV R57, RZ, RZ, -R49 ;  /* 0x000000ffff397224 */ /* 0x000fe200078e0a31 */
[----:B------:R-:W-:Y:S01]  /*36c0*/  ISETP.GT.U32.AND P3, PT, R3, R78, PT ;  /* 0x0000004e0300720c */ /* 0x000fe20003f64070 */
[----:B------:R-:W-:-:S04]  /*36d0*/  IMAD.HI.U32 R49, R6, R84, RZ ;  /* 0x0000005406317227 */ /* 0x000fc800078e00ff */
[----:B------:R-:W-:Y:S01]  /*36e0*/  @!P0 IMAD.IADD R48, R48, 0x1, -R3 ;  /* 0x0000000130308824 */ /* 0x000fe200078e0a03 */
[----:B------:R-:W-:Y:S01]  /*36f0*/  ISETP.GE.AND P0, PT, R59, RZ, PT ;  /* 0x000000ff3b00720c */ /* 0x000fe20003f06270 */
[----:B------:R-:W-:Y:S02]  /*3700*/  IMAD.MOV R59, RZ, RZ, -R49 ;  /* 0x000000ffff3b7224 */ /* 0x000fe400078e0a31 */
[C---:B------:R-:W-:Y:S02]  /*3710*/  IMAD R82, R3.reuse, R57, R82 ;  /* 0x0000003903527224 */ /* 0x040fe400078e0252 */
[C---:B------:R-:W-:Y:S01]  /*3720*/  IMAD R84, R3.reuse, R59, R84 ;  /* 0x0000003b03547224 */ /* 0x040fe200078e0254 */
[----:B------:R-:W-:Y:S01]  /*3730*/  IABS R59, R69 ;  /* 0x00000045003b7213 */ /* 0x000fe20000000000 */
[--C-:B------:R-:W-:Y:S02]  /*3740*/  @!P2 IMAD.IADD R80, R80, 0x1, -R3.reuse ;  /* 0x000000015050a824 */ /* 0x100fe400078e0a03 */
[----:B------:R-:W-:Y:S01]  /*3750*/  @!P3 IMAD.IADD R78, R78, 0x1, -R3 ;  /* 0x000000014e4eb824 */ /* 0x000fe200078e0a03 */
[C---:B------:R-:W-:Y:S01]  /*3760*/  ISETP.GT.U32.AND P2, PT, R3.reuse, R84, PT ;  /* 0x000000540300720c */ /* 0x040fe20003f44070 */
[----:B------:R-:W-:Y:S01]  /*3770*/  IMAD.HI.U32 R55, R6, R86, RZ ;  /* 0x0000005606377227 */ /* 0x000fe200078e00ff */
[----:B------:R-:W-:-:S03]  /*3780*/  ISETP.GT.U32.AND P3, PT, R3, R82, PT ;  /* 0x000000520300720c */ /* 0x000fc60003f64070 */
[----:B------:R-:W-:-:S04]  /*3790*/  IMAD.HI.U32 R49, R6, R90, RZ ;  /* 0x0000005a06317227 */ /* 0x000fc800078e00ff */
[----:B------:R-:W-:Y:S02]  /*37a0*/  IMAD.MOV R55, RZ, RZ, -R55 ;  /* 0x000000ffff377224 */ /* 0x000fe400078e0a37 */
[----:B------:R-:W-:Y:S02]  /*37b0*/  IMAD.MOV R49, RZ, RZ, -R49 ;  /* 0x000000ffff317224 */ /* 0x000fe400078e0a31 */
[----:B------:R-:W-:Y:S02]  /*37c0*/  IMAD R86, R3, R55, R86 ;  /* 0x0000003703567224 */ /* 0x000fe400078e0256 */
[----:B------:R-:W-:Y:S02]  /*37d0*/  @!P2 IMAD.IADD R84, R84, 0x1, -R3 ;  /* 0x000000015454a824 */ /* 0x000fe400078e0a03 */
[----:B------:R-:W-:Y:S02]  /*37e0*/  IMAD.MOV.U32 R55, RZ, RZ, R48 ;  /* 0x000000ffff377224 */ /* 0x000fe400078e0030 */
[----:B------:R-:W-:-:S02]  /*37f0*/  IMAD.MOV.U32 R48, RZ, RZ, R59 ;  /* 0x000000ffff307224 */ /* 0x000fc400078e003b */
[C---:B------:R-:W-:Y:S02]  /*3800*/  IMAD R90, R3.reuse, R49, R90 ;  /* 0x00000031035a7224 */ /* 0x040fe400078e025a */
[----:B------:R-:W-:Y:S01]  /*3810*/  @!P3 IMAD.IADD R82, R82, 0x1, -R3 ;  /* 0x000000015252b824 */ /* 0x000fe200078e0a03 */
[C---:B------:R-:W-:Y:S01]  /*3820*/  ISETP.GT.U32.AND P3, PT, R3.reuse, R80, PT ;  /* 0x000000500300720c */ /* 0x040fe20003f64070 */
[----:B------:R-:W-:Y:S01]  /*3830*/  @!P4 IMAD.MOV R76, RZ, RZ, -R76 ;  /* 0x000000ffff4cc224 */ /* 0x000fe200078e0a4c */
[C---:B------:R-:W-:Y:S01]  /*3840*/  ISETP.GT.U32.AND P4, PT, R3.reuse, R84, PT ;  /* 0x000000540300720c */ /* 0x040fe20003f84070 */
[----:B------:R-:W-:Y:S01]  /*3850*/  IMAD.HI.U32 R57, R6, R88, RZ ;  /* 0x0000005806397227 */ /* 0x000fe200078e00ff */
[----:B------:R-:W-:-:S03]  /*3860*/  ISETP.GT.U32.AND P2, PT, R3, R82, PT ;  /* 0x000000520300720c */ /* 0x000fc60003f44070 */
[----:B------:R-:W-:-:S04]  /*3870*/  IMAD.HI.U32 R6, R6, R48, RZ ;  /* 0x0000003006067227 */ /* 0x000fc800078e00ff */
[----:B------:R-:W-:Y:S01]  /*3880*/  @!P5 IMAD.MOV R74, RZ, RZ, -R74 ;  /* 0x000000ffff4ad224 */ /* 0x000fe200078e0a4a */
[C---:B------:R-:W-:Y:S01]  /*3890*/  ISETP.GT.U32.AND P5, PT, R3.reuse, R90, PT ;  /* 0x0000005a0300720c */ /* 0x040fe20003fa4070 */
[----:B------:R-:W-:Y:S02]  /*38a0*/  IMAD.MOV R57, RZ, RZ, -R57 ;  /* 0x000000ffff397224 */ /* 0x000fe400078e0a39 */
[----:B------:R-:W-:Y:S02]  /*38b0*/  IMAD.MOV R6, RZ, RZ, -R6 ;  /* 0x000000ffff067224 */ /* 0x000fe400078e0a06 */
[C---:B------:R-:W-:Y:S02]  /*38c0*/  IMAD R88, R3.reuse, R57, R88 ;  /* 0x0000003903587224 */ /* 0x040fe400078e0258 */
[C---:B------:R-:W-:Y:S02]  /*38d0*/  IMAD R6, R3.reuse, R6, R48 ;  /* 0x0000000603067224 */ /* 0x040fe400078e0230 */
[----:B------:R-:W-:Y:S01]  /*38e0*/  @!P1 IMAD.MOV R55, RZ, RZ, -R55 ;  /* 0x000000ffff379224 */ /* 0x000fe200078e0a37 */
[C---:B------:R-:W-:Y:S01]  /*38f0*/  ISETP.GT.U32.AND P1, PT, R3.reuse, R86, PT ;  /* 0x000000560300720c */ /* 0x040fe20003f24070 */
[--C-:B------:R-:W-:Y:S01]  /*3900*/  @!P3 IMAD.IADD R80, R80, 0x1, -R3.reuse ;  /* 0x000000015050b824 */ /* 0x100fe200078e0a03 */
[C---:B------:R-:W-:Y:S01]  /*3910*/  ISETP.GT.U32.AND P3, PT, R3.reuse, R88, PT ;  /* 0x000000580300720c */ /* 0x040fe20003f64070 */
[--C-:B------:R-:W-:Y:S01]  /*3920*/  @!P4 IMAD.IADD R84, R84, 0x1, -R3.reuse ;  /* 0x000000015454c824 */ /* 0x100fe200078e0a03 */
[----:B------:R-:W-:Y:S01]  /*3930*/  ISETP.GT.U32.AND P4, PT, R3, R6, PT ;  /* 0x000000060300720c */ /* 0x000fe20003f84070 */
[----:B------:R-:W-:Y:S01]  /*3940*/  @!P5 IMAD.IADD R90, R90, 0x1, -R3 ;  /* 0x000000015a5ad824 */ /* 0x000fe200078e0a03 */
[----:B------:R-:W-:Y:S01]  /*3950*/  ISETP.GE.AND P5, PT, R63, RZ, PT ;  /* 0x000000ff3f00720c */ /* 0x000fe20003fa6270 */
[----:B------:R-:W-:Y:S01]  /*3960*/  @!P6 IMAD.MOV R78, RZ, RZ, -R78 ;  /* 0x000000ffff4ee224 */ /* 0x000fe200078e0a4e */
[----:B------:R-:W-:Y:S01]  /*3970*/  ISETP.GE.AND P6, PT, R5, RZ, PT ;  /* 0x000000ff0500720c */ /* 0x000fe20003fc6270 */
[----:B------:R-:W-:Y:S01]  /*3980*/  @!P0 IMAD.MOV R80, RZ, RZ, -R80 ;  /* 0x000000ffff508224 */ /* 0x000fe200078e0a50 */
[----:B------:R-:W-:Y:S01]  /*3990*/  ISETP.GT.U32.AND P0, PT, R3, R90, PT ;  /* 0x0000005a0300720c */ /* 0x000fe20003f04070 */
[----:B------:R-:W-:-:S02]  /*39a0*/  IMAD.U32 R5, RZ, RZ, UR12 ;  /* 0x0000000cff057e24 */ /* 0x000fc4000f8e00ff */
[----:B------:R-:W-:Y:S02]  /*39b0*/  IMAD.U32 R48, RZ, RZ, UR12 ;  /* 0x0000000cff307e24 */ /* 0x000fe4000f8e00ff */
[----:B------:R-:W-:Y:S01]  /*39c0*/  @!P1 IMAD.IADD R86, R86, 0x1, -R3 ;  /* 0x0000000156569824 */ /* 0x000fe200078e0a03 */
[----:B------:R-:W-:Y:S01]  /*39d0*/  SHF.R.U32.HI R57, RZ, 0x4, R5 ;  /* 0x00000004ff397819 */ /* 0x000fe20000011605 */
[--C-:B------:R-:W-:Y:S02]  /*39e0*/  @!P3 IMAD.IADD R88, R88, 0x1, -R3.reuse ;  /* 0x000000015858b824 */ /* 0x100fe400078e0a03 */
[--C-:B------:R-:W-:Y:S01]  /*39f0*/  @!P4 IMAD.IADD R6, R6, 0x1, -R3.reuse ;  /* 0x000000010606c824 */ /* 0x100fe200078e0a03 */
[C---:B------:R-:W-:Y:S01]  /*3a00*/  ISETP.GT.U32.AND P1, PT, R3.reuse, R86, PT ;  /* 0x000000560300720c */ /* 0x040fe20003f24070 */
[----:B------:R-:W-:Y:S01]  /*3a10*/  VIADD R5, R48, 0x2000 ;  /* 0x0000200030057836 */ /* 0x000fe20000000000 */
[----:B------:R-:W-:Y:S01]  /*3a20*/  ISETP.GT.U32.AND P3, PT, R3, R88, PT ;  /* 0x000000580300720c */ /* 0x000fe20003f64070 */
[----:B------:R-:W-:Y:S01]  /*3a30*/  IMAD.MOV.U32 R49, RZ, RZ, RZ ;  /* 0x000000ffff317224 */ /* 0x000fe200078e00ff */
[----:B------:R-:W-:Y:S01]  /*3a40*/  SGXT.U32 R154, R57, 0xe ;  /* 0x0000000e399a781a */ /* 0x000fe20000000000 */
[--C-:B------:R-:W-:Y:S01]  /*3a50*/  @!P0 IMAD.IADD R90, R90, 0x1, -R3.reuse ;  /* 0x000000015a5a8824 */ /* 0x100fe200078e0a03 */
[----:B------:R-:W-:Y:S01]  /*3a60*/  ISETP.GT.U32.AND P4, PT, R3, R6, PT ;  /* 0x000000060300720c */ /* 0x000fe20003f84070 */
[----:B------:R-:W-:Y:S01]  /*3a70*/  @!P2 IMAD.IADD R82, R82, 0x1, -R3 ;  /* 0x000000015252a824 */ /* 0x000fe200078e0a03 */
[----:B------:R-:W-:Y:S01]  /*3a80*/  SHF.R.U32.HI R5, RZ, 0x4, R5 ;  /* 0x00000004ff057819 */ /* 0x000fe20000011605 */
[----:B------:R-:W-:Y:S01]  /*3a90*/  @!P5 IMAD.MOV R84, RZ, RZ, -R84 ;  /* 0x000000ffff54d224 */ /* 0x000fe200078e0a54 */
[----:B------:R-:W-:Y:S01]  /*3aa0*/  IADD3 R57, P0, R154, 0x2, RZ ;  /* 0x000000029a397810 */ /* 0x000fe20007f1e0ff */
[----:B------:R-:W-:Y:S01]  /*3ab0*/  @!P6 IMAD.MOV R90, RZ, RZ, -R90 ;  /* 0x000000ffff5ae224 */ /* 0x000fe200078e0a5a */
[----:B------:R-:W-:Y:S01]  /*3ac0*/  SGXT.U32 R48, R5, 0xe ;  /* 0x0000000e0530781a */ /* 0x000fe20000000000 */
[--C-:B------:R-:W-:Y:S01]  /*3ad0*/  @!P1 IMAD.IADD R86, R86, 0x1, -R3.reuse ;  /* 0x0000000156569824 */ /* 0x100fe200078e0a03 */
[----:B------:R-:W-:Y:S01]  /*3ae0*/  IADD3.X R5, R49, -0x7fffffe0, RZ, P0, !PT ;  /* 0x8000002031057810 */ /* 0x000fe200007fe4ff */
[----:B------:R-:W-:Y:S01]  /*3af0*/  @!P3 IMAD.IADD R88, R88, 0x1, -R3 ;  /* 0x000000015858b824 */ /* 0x000fe200078e0a03 */
[----:B------:R-:W-:-:S02]  /*3b00*/  ISETP.GE.AND P0, PT, R69, RZ, PT ;  /* 0x000000ff4500720c */ /* 0x000fc40003f06270 */
[----:B------:R-:W-:Y:S01]  /*3b10*/  ISETP.GE.AND P2, PT, R61, RZ, PT ;  /* 0x000000ff3d00720c */ /* 0x000fe20003f46270 */
[----:B------:R-:W-:Y:S01]  /*3b20*/  @!P4 IMAD.IADD R6, R6, 0x1, -R3 ;  /* 0x000000010606c824 */ /* 0x000fe200078e0a03 */
[----:B------:R-:W-:Y:S02]  /*3b30*/  ISETP.GE.AND P1, PT, R65, RZ, PT ;  /* 0x000000ff4100720c */ /* 0x000fe40003f26270 */
[----:B------:R-:W-:Y:S02]  /*3b40*/  ISETP.GE.AND P3, PT, R67, RZ, PT ;  /* 0x000000ff4300720c */ /* 0x000fe40003f66270 */
[C---:B------:R-:W-:Y:S02]  /*3b50*/  R2UR UR6, R48.reuse ;  /* 0x00000000300672ca */ /* 0x040fe400000e0000 */
[----:B------:R-:W-:Y:S02]  /*3b60*/  R2UR UR10, R48 ;  /* 0x00000000300a72ca */ /* 0x000fe400000e0000 */
[----:B------:R-:W-:-:S02]  /*3b70*/  ISETP.NE.AND P4, PT, R47, RZ, PT ;  /* 0x000000ff2f00720c */ /* 0x000fc40003f85270 */
[----:B------:R-:W-:Y:S01]  /*3b80*/  LOP3.LUT R48, RZ, R47, RZ, 0x33, !PT ;  /* 0x0000002fff307212 */ /* 0x000fe200078e33ff */
[----:B------:R-:W-:Y:S01]  /*3b90*/  @!P2 IMAD.MOV R82, RZ, RZ, -R82 ;  /* 0x000000ffff52a224 */ /* 0x000fe200078e0a52 */
[----:B------:R-:W-:Y:S01]  /*3ba0*/  R2UR UR9, R5 ;  /* 0x00000000050972ca */ /* 0x000fe200000e0000 */
[----:B------:R-:W-:Y:S01]  /*3bb0*/  IMAD.MOV.U32 R5, RZ, RZ, R6 ;  /* 0x000000ffff057224 */ /* 0x000fe200078e0006 */
[C---:B------:R-:W-:Y:S01]  /*3bc0*/  SEL R8, R48.reuse, R8, !P4 ;  /* 0x0000000830087207 */ /* 0x040fe20006000000 */
[----:B------:R-:W-:Y:S01]  /*3bd0*/  @!P1 IMAD.MOV R86, RZ, RZ, -R86 ;  /* 0x000000ffff569224 */ /* 0x000fe200078e0a56 */
[C---:B------:R-:W-:Y:S01]  /*3be0*/  SEL R7, R48.reuse, R7, !P4 ;  /* 0x0000000730077207 */ /* 0x040fe20006000000 */
[----:B------:R-:W-:Y:S01]  /*3bf0*/  @!P0 IMAD.MOV R5, RZ, RZ, -R5 ;  /* 0x000000ffff058224 */ /* 0x000fe200078e0a05 */
[----:B------:R-:W-:Y:S01]  /*3c00*/  SEL R9, R48, R9, !P4 ;  /* 0x0000000930097207 */ /* 0x000fe20006000000 */
[----:B------:R-:W-:Y:S01]  /*3c10*/  IMAD R8, R8, UR4, RZ ;  /* 0x0000000408087c24 */ /* 0x000fe2000f8e02ff */
[C---:B------:R-:W-:Y:S01]  /*3c20*/  SEL R10, R48.reuse, R10, !P4 ;  /* 0x0000000a300a7207 */ /* 0x040fe20006000000 */
[----:B------:R-:W-:Y:S01]  /*3c30*/  IMAD R7, R7, UR4, RZ ;  /* 0x0000000407077c24 */ /* 0x000fe2000f8e02ff */
[C---:B------:R-:W-:Y:S01]  /*3c40*/  SEL R3, R48.reuse, R11, !P4 ;  /* 0x0000000b30037207 */ /* 0x040fe20006000000 */
[----:B------:R-:W-:Y:S01]  /*3c50*/  IMAD R9, R9, UR4, RZ ;  /* 0x0000000409097c24 */ /* 0x000fe2000f8e02ff */
[----:B------:R-:W-:Y:S01]  /*3c60*/  SEL R13, R48, R13, !P4 ;  /* 0x0000000d300d7207 */ /* 0x000fe20006000000 */
[----:B------:R-:W-:Y:S01]  /*3c70*/  @!P3 IMAD.MOV R88, RZ, RZ, -R88 ;  /* 0x000000ffff58b224 */ /* 0x000fe200078e0a58 */
[----:B------:R-:W-:Y:S01]  /*3c80*/  IADD3 R6, P0, R0, UR16, RZ ;  /* 0x0000001000067c10 */ /* 0x000fe2000ff1e0ff */
[----:B------:R-:W-:Y:S01]  /*3c90*/  IMAD R47, R10, UR4, RZ ;  /* 0x000000040a2f7c24 */ /* 0x000fe2000f8e02ff */
[C---:B------:R-:W-:Y:S01]  /*3ca0*/  SEL R14, R48.reuse, R14, !P4 ;  /* 0x0000000e300e7207 */ /* 0x040fe20006000000 */
[----:B------:R-:W-:Y:S01]  /*3cb0*/  IMAD R212, R3, UR4, RZ ;  /* 0x0000000403d47c24 */ /* 0x000fe2000f8e02ff */
[C---:B------:R-:W-:Y:S01]  /*3cc0*/  SEL R16, R48.reuse, R16, !P4 ;  /* 0x0000001030107207 */ /* 0x040fe20006000000 */
[----:B------:R-:W-:Y:S01]  /*3cd0*/  IMAD R215, R13, UR4, RZ ;  /* 0x000000040dd77c24 */ /* 0x000fe2000f8e02ff */
[----:B------:R-:W-:Y:S01]  /*3ce0*/  SEL R15, R48, R15, !P4 ;  /* 0x0000000f300f7207 */ /* 0x000fe20006000000 */
[----:B------:R-:W-:Y:S01]  /*3cf0*/  IMAD R219, R14, UR4, RZ ;  /* 0x000000040edb7c24 */ /* 0x000fe2000f8e02ff */
[----:B------:R-:W-:Y:S01]  /*3d00*/  SEL R17, R48, R17, !P4 ;  /* 0x0000001130117207 */ /* 0x000fe20006000000 */
[----:B------:R-:W-:Y:S01]  /*3d10*/  IMAD R227, R16, UR4, RZ ;  /* 0x0000000410e37c24 */ /* 0x000fe2000f8e02ff */
[----:B------:R-:W-:Y:S01]  /*3d20*/  SEL R18, R48, R18, !P4 ;  /* 0x0000001230127207 */ /* 0x000fe20006000000 */
[----:B------:R-:W-:Y:S01]  /*3d30*/  IMAD R223, R15, UR4, RZ ;  /* 0x000000040fdf7c24 */ /* 0x000fe2000f8e02ff */
[----:B------:R-:W-:Y:S01]  /*3d40*/  LEA.HI.X.SX32 R11, R0, UR17, 0x1, P0 ;  /* 0x00000011000b7c11 */ /* 0x000fe200080f0eff */
[----:B------:R-:W-:Y:S01]  /*3d50*/  ULDC.64 UR16, c[0x0][0x218] ;  /* 0x0000860000107ab9 */ /* 0x000fe20000000a00 */
[----:B------:R-:W-:Y:S01]  /*3d60*/  SEL R19, R48, R19, !P4 ;  /* 0x0000001330137207 */ /* 0x000fe20006000000 */
[----:B------:R-:W-:Y:S01]  /*3d70*/  IMAD R233, R18, UR4, RZ ;  /* 0x0000000412e97c24 */ /* 0x000fe2000f8e02ff */
[----:B------:R-:W-:-:S02]  /*3d80*/  SHF.R.S32.HI R10, RZ, 0x1f, R8 ;  /* 0x0000001fff0a7819 */ /* 0x000fc40000011408 */
[----:B------:R-:W-:Y:S01]  /*3d90*/  IADD3 R13, P6, R8, UR16, RZ ;  /* 0x00000010080d7c10 */ /* 0x000fe2000ffde0ff */
[----:B------:R-:W-:Y:S01]  /*3da0*/  IMAD R19, R19, UR4, RZ ;  /* 0x0000000413137c24 */ /* 0x000fe2000f8e02ff */
[----:B------:R-:W-:Y:S01]  /*3db0*/  R2UR UR11, R49 ;  /* 0x00000000310b72ca */ /* 0x000fe200000e0000 */
[----:B------:R-:W-:Y:S01]  /*3dc0*/  IMAD R49, R17, UR4, RZ ;  /* 0x0000000411317c24 */ /* 0x000fe2000f8e02ff */
[----:B------:R-:W-:Y:S02]  /*3dd0*/  SEL R22, R48, R22, !P4 ;  /* 0x0000001630167207 */ /* 0x000fe40006000000 */
[----:B------:R-:W-:Y:S02]  /*3de0*/  SHF.R.S32.HI R16, RZ, 0x1f, R7 ;  /* 0x0000001fff107819 */ /* 0x000fe40000011407 */
[----:B------:R-:W-:Y:S01]  /*3df0*/  IADD3 R0, P2, R7, UR16, RZ ;  /* 0x0000001007007c10 */ /* 0x000fe2000ff5e0ff */
[----:B------:R-:W-:Y:S01]  /*3e00*/  IMAD R22, R22, UR4, RZ ;  /* 0x0000000416167c24 */ /* 0x000fe2000f8e02ff */
[----:B------:R-:W-:-:S02]  /*3e10*/  SHF.R.S32.HI R8, RZ, 0x1f, R9 ;  /* 0x0000001fff087819 */ /* 0x000fc40000011409 */
[----:B------:R-:W-:Y:S02]  /*3e20*/  IADD3 R14, P1, R9, UR16, RZ ;  /* 0x00000010090e7c10 */ /* 0x000fe4000ff3e0ff */
[C---:B------:R-:W-:Y:S02]  /*3e30*/  SEL R20, R48.reuse, R20, !P4 ;  /* 0x0000001430147207 */ /* 0x040fe40006000000 */
[C---:B------:R-:W-:Y:S02]  /*3e40*/  SEL R21, R48.reuse, R21, !P4 ;  /* 0x0000001530157207 */ /* 0x040fe40006000000 */
[----:B------:R-:W-:Y:S01]  /*3e50*/  SEL R23, R48, R23, !P4 ;  /* 0x0000001730177207 */ /* 0x000fe20006000000 */
[----:B------:R-:W-:Y:S01]  /*3e60*/  IMAD R20, R20, UR4, RZ ;  /* 0x0000000414147c24 */ /* 0x000fe2000f8e02ff */
[C---:B------:R-:W-:Y:S01]  /*3e70*/  SEL R24, R48.reuse, R24, !P4 ;  /* 0x0000001830187207 */ /* 0x040fe20006000000 */
[----:B------:R-:W-:Y:S01]  /*3e80*/  IMAD R21, R21, UR4, RZ ;  /* 0x0000000415157c24 */ /* 0x000fe2000f8e02ff */
[C---:B------:R-:W-:Y:S01]  /*3e90*/  SEL R25, R48.reuse, R25, !P4 ;  /* 0x0000001930197207 */ /* 0x040fe20006000000 */
[----:B------:R-:W-:Y:S01]  /*3ea0*/  IMAD R23, R23, UR4, RZ ;  /* 0x0000000417177c24 */ /* 0x000fe2000f8e02ff */
[----:B------:R-:W-:Y:S01]  /*3eb0*/  SEL R26, R48, R26, !P4 ;  /* 0x0000001a301a7207 */ /* 0x000fe20006000000 */
        /* <DEDUP_REMOVED lines=89> */
[----:B------:R-:W-:Y:S01]  /*4450*/  SHF.R.S32.HI R7, RZ, 0x1f, R47 ;  /* 0x0000001fff077819 */ /* 0x000fe2000001142f */
[----:B------:R-:W-:Y:S01]  /*4460*/  IMAD R17, R88, UR4, RZ ;  /* 0x0000000458117c24 */ /* 0x000fe2000f8e02ff */
[----:B------:R-:W-:Y:S01]  /*4470*/  IADD3 R15, P0, R47, UR16, RZ ;  /* 0x000000102f0f7c10 */ /* 0x000fe2000ff1e0ff */
[----:B------:R-:W-:Y:S01]  /*4480*/  IMAD R5, R5, UR4, RZ ;  /* 0x0000000405057c24 */ /* 0x000fe2000f8e02ff */
[----:B------:R-:W-:-:S02]  /*4490*/  SHF.R.S32.HI R211, RZ, 0x1f, R212 ;  /* 0x0000001fffd37819 */ /* 0x000fc400000114d4 */
[----:B------:R-:W-:Y:S02]  /*44a0*/  CS2R R88, SRZ ;  /* 0x0000000000587805 */ /* 0x000fe4000001ff00 */
[----:B------:R-:W-:Y:S02]  /*44b0*/  SEL R48, R48, R90, !P4 ;  /* 0x0000005a30307207 */ /* 0x000fe40006000000 */
[----:B------:R-:W-:Y:S02]  /*44c0*/  CS2R R90, SRZ ;  /* 0x00000000005a7805 */ /* 0x000fe4000001ff00 */
[----:B------:R-:W-:Y:S02]  /*44d0*/  IADD3 R212, P5, R212, UR16, RZ ;  /* 0x00000010d4d47c10 */ /* 0x000fe4000ffbe0ff */
[----:B------:R-:W-:Y:S02]  /*44e0*/  CS2R R86, SRZ ;  /* 0x0000000000567805 */ /* 0x000fe4000001ff00 */
[----:B------:R-:W-:Y:S01]  /*44f0*/  SHF.R.S32.HI R213, RZ, 0x1f, R215 ;  /* 0x0000001fffd57819 */ /* 0x000fe200000114d7 */
[----:B------:R-:W-:Y:S01]  /*4500*/  IMAD R3, R48, UR4, RZ ;  /* 0x0000000430037c24 */ /* 0x000fe2000f8e02ff */
[----:B------:R-:W-:Y:S01]  /*4510*/  IADD3 R215, P4, R215, UR16, RZ ;  /* 0x00000010d7d77c10 */ /* 0x000fe2000ff9e0ff */
[----:B------:R-:W-:Y:S01]  /*4520*/  IMAD.MOV.U32 R48, RZ, RZ, RZ ;  /* 0x000000ffff307224 */ /* 0x000fe200078e00ff */
[----:B------:R-:W-:Y:S01]  /*4530*/  SHF.R.S32.HI R225, RZ, 0x1f, R227 ;  /* 0x0000001fffe17819 */ /* 0x000fe200000114e3 */
[----:B------:R-:W-:Y:S01]  /*4540*/  UMOV UR4, 0xfffffffe ;  /* 0xfffffffe00047882 */ /* 0x000fe20000000000 */
[----:B------:R-:W-:Y:S01]  /*4550*/  IADD3.X R8, R8, UR17, RZ, P1, !PT ;  /* 0x0000001108087c10 */ /* 0x000fe20008ffe4ff */
[----:B------:R-:W-:Y:S01]  /*4560*/  UIADD3.64 UR10, UR10, -UR4, URZ ;  /* 0x800000040a0a7297 */ /* 0x000fe2000fffe03f */
[----:B------:R-:W-:-:S02]  /*4570*/  IADD3 R227, P1, R227, UR16, RZ ;  /* 0x00000010e3e37c10 */ /* 0x000fc4000ff3e0ff */
[----:B------:R-:W-:Y:S02]  /*4580*/  IADD3.X R7, R7, UR17, RZ, P0, !PT ;  /* 0x0000001107077c10 */ /* 0x000fe400087fe4ff */
[----:B------:R-:W-:Y:S02]  /*4590*/  SHF.R.S32.HI R229, RZ, 0x1f, R49 ;  /* 0x0000001fffe57819 */ /* 0x000fe40000011431 */
[----:B------:R-:W-:Y:S01]  /*45a0*/  IADD3 R9, P0, R49, UR16, RZ ;  /* 0x0000001031097c10 */ /* 0x000fe2000ff1e0ff */
[----:B------:R-:W-:Y:S01]  /*45b0*/  IMAD.MOV.U32 R49, RZ, RZ, RZ ;  /* 0x000000ffff317224 */ /* 0x000fe200078e00ff */
[----:B------:R-:W-:Y:S02]  /*45c0*/  SHF.R.S32.HI R231, RZ, 0x1f, R233 ;  /* 0x0000001fffe77819 */ /* 0x000fe400000114e9 */
[----:B------:R-:W-:Y:S02]  /*45d0*/  IADD3.X R211, R211, UR17, RZ, P5, !PT ;  /* 0x00000011d3d37c10 */ /* 0x000fe4000affe4ff */
[----:B------:R-:W-:-:S02]  /*45e0*/  IADD3 R233, P5, R233, UR16, RZ ;  /* 0x00000010e9e97c10 */ /* 0x000fc4000ffbe0ff */
[----:B------:R-:W-:Y:S02]  /*45f0*/  IADD3.X R213, R213, UR17, RZ, P4, !PT ;  /* 0x00000011d5d57c10 */ /* 0x000fe4000a7fe4ff */
[----:B------:R-:W-:Y:S02]  /*4600*/  SHF.R.S32.HI R217, RZ, 0x1f, R219 ;  /* 0x0000001fffd97819 */ /* 0x000fe400000114db */
[----:B------:R-:W-:Y:S02]  /*4610*/  IADD3.X R16, R16, UR17, RZ, P2, !PT ;  /* 0x0000001110107c10 */ /* 0x000fe400097fe4ff */
[----:B------:R-:W-:Y:S02]  /*4620*/  SHF.R.S32.HI R221, RZ, 0x1f, R223 ;  /* 0x0000001fffdd7819 */ /* 0x000fe400000114df */
[----:B------:R-:W-:Y:S02]  /*4630*/  SHF.R.S32.HI R235, RZ, 0x1f, R19 ;  /* 0x0000001fffeb7819 */ /* 0x000fe40000011413 */
[----:B------:R-:W-:-:S02]  /*4640*/  IADD3 R236, P4, R19, UR16, RZ ;  /* 0x0000001013ec7c10 */ /* 0x000fc4000ff9e0ff */
[----:B------:R-:W-:Y:S02]  /*4650*/  IADD3 R219, P3, R219, UR16, RZ ;  /* 0x00000010dbdb7c10 */ /* 0x000fe4000ff7e0ff */
[----:B------:R-:W-:Y:S02]  /*4660*/  IADD3 R223, P2, R223, UR16, RZ ;  /* 0x00000010dfdf7c10 */ /* 0x000fe4000ff5e0ff */
[----:B------:R-:W-:Y:S02]  /*4670*/  IADD3.X R225, R225, UR17, RZ, P1, !PT ;  /* 0x00000011e1e17c10 */ /* 0x000fe40008ffe4ff */
[----:B------:R-:W-:Y:S02]  /*4680*/  SHF.R.S32.HI R241, RZ, 0x1f, R22 ;  /* 0x0000001ffff17819 */ /* 0x000fe40000011416 */
[----:B------:R-:W-:Y:S02]  /*4690*/  IADD3 R242, P1, R22, UR16, RZ ;  /* 0x0000001016f27c10 */ /* 0x000fe4000ff3e0ff */
[----:B------:R-:W-:-:S02]  /*46a0*/  IADD3.X R229, R229, UR17, RZ, P0, !PT ;  /* 0x00000011e5e57c10 */ /* 0x000fc400087fe4ff */
[----:B------:R-:W-:Y:S02]  /*46b0*/  SHF.R.S32.HI R243, RZ, 0x1f, R23 ;  /* 0x0000001ffff37819 */ /* 0x000fe40000011417 */
[----:B------:R-:W-:Y:S02]  /*46c0*/  IADD3 R244, P0, R23, UR16, RZ ;  /* 0x0000001017f47c10 */ /* 0x000fe4000ff1e0ff */
[----:B------:R-:W-:Y:S02]  /*46d0*/  IADD3.X R231, R231, UR17, RZ, P5, !PT ;  /* 0x00000011e7e77c10 */ /* 0x000fe4000affe4ff */
[----:B------:R-:W-:Y:S02]  /*46e0*/  SHF.R.S32.HI R245, RZ, 0x1f, R24 ;  /* 0x0000001ffff57819 */ /* 0x000fe40000011418 */
[----:B------:R-:W-:Y:S02]  /*46f0*/  IADD3 R246, P5, R24, UR16, RZ ;  /* 0x0000001018f67c10 */ /* 0x000fe4000ffbe0ff */
[----:B------:R-:W-:-:S02]  /*4700*/  IADD3.X R235, R235, UR17, RZ, P4, !PT ;  /* 0x00000011ebeb7c10 */ /* 0x000fc4000a7fe4ff */
[----:B------:R-:W-:Y:S02]  /*4710*/  IADD3.X R217, R217, UR17, RZ, P3, !PT ;  /* 0x00000011d9d97c10 */ /* 0x000fe40009ffe4ff */
[----:B------:R-:W-:Y:S02]  /*4720*/  IADD3.X R221, R221, UR17, RZ, P2, !PT ;  /* 0x00000011dddd7c10 */ /* 0x000fe400097fe4ff */
[----:B------:R-:W-:Y:S02]  /*4730*/  SHF.R.S32.HI R247, RZ, 0x1f, R25 ;  /* 0x0000001ffff77819 */ /* 0x000fe40000011419 */
[----:B------:R-:W-:Y:S02]  /*4740*/  IADD3 R248, P4, R25, UR16, RZ ;  /* 0x0000001019f87c10 */ /* 0x000fe4000ff9e0ff */
[----:B------:R-:W-:Y:S02]  /*4750*/  SHF.R.S32.HI R237, RZ, 0x1f, R20 ;  /* 0x0000001fffed7819 */ /* 0x000fe40000011414 */
[----:B------:R-:W-:-:S02]  /*4760*/  IADD3 R238, P3, R20, UR16, RZ ;  /* 0x0000001014ee7c10 */ /* 0x000fc4000ff7e0ff */
[----:B------:R-:W-:Y:S02]  /*4770*/  SHF.R.S32.HI R239, RZ, 0x1f, R21 ;  /* 0x0000001fffef7819 */ /* 0x000fe40000011415 */
[----:B------:R-:W-:Y:S02]  /*4780*/  IADD3 R240, P2, R21, UR16, RZ ;  /* 0x0000001015f07c10 */ /* 0x000fe4000ff5e0ff */
[----:B------:R-:W-:Y:S02]  /*4790*/  IADD3.X R241, R241, UR17, RZ, P1, !PT ;  /* 0x00000011f1f17c10 */ /* 0x000fe40008ffe4ff */
[----:B------:R-:W-:Y:S02]  /*47a0*/  IADD3 R21, P1, R28, UR16, RZ ;  /* 0x000000101c157c10 */ /* 0x000fe4000ff3e0ff */
[----:B------:R-:W-:Y:S02]  /*47b0*/  IADD3.X R243, R243, UR17, RZ, P0, !PT ;  /* 0x00000011f3f37c10 */ /* 0x000fe400087fe4ff */
[----:B------:R-:W-:Y:S01]  /*47c0*/  IADD3 R22, P0, R29, UR16, RZ ;  /* 0x000000101d167c10 */ /* 0x000fe2000ff1e0ff */
[----:B------:R-:W-:Y:S01]  /*47d0*/  STL [R1+0x4], R21 ;  /* 0x0000041501007387 */ /* 0x000fe20000100800 */
[----:B------:R-:W-:-:S02]  /*47e0*/  IADD3.X R245, R245, UR17, RZ, P5, !PT ;  /* 0x00000011f5f57c10 */ /* 0x000fc4000affe4ff */
[----:B------:R-:W-:Y:S01]  /*47f0*/  IADD3 R23, P5, R30, UR16, RZ ;  /* 0x000000101e177c10 */ /* 0x000fe2000ffbe0ff */
[----:B------:R-:W-:Y:S01]  /*4800*/  STL [R1+0xc], R22 ;  /* 0x00000c1601007387 */ /* 0x000fe20000100800 */
[----:B------:R-:W-:Y:S02]  /*4810*/  IADD3.X R247, R247, UR17, RZ, P4, !PT ;  /* 0x00000011f7f77c10 */ /* 0x000fe4000a7fe4ff */
[----:B------:R-:W-:Y:S01]  /*4820*/  IADD3.X R237, R237, UR17, RZ, P3, !PT ;  /* 0x00000011eded7c10 */ /* 0x000fe20009ffe4ff */
[----:B------:R-:W-:Y:S01]  /*4830*/  STL [R1+0x14], R23 ;  /* 0x0000141701007387 */ /* 0x000fe20000100800 */
[----:B------:R-:W-:Y:S02]  /*4840*/  IADD3 R154, P4, R31, UR16, RZ ;  /* 0x000000101f9a7c10 */ /* 0x000fe4000ff9e0ff */
[----:B------:R-:W-:Y:S02]  /*4850*/  SHF.R.S32.HI R249, RZ, 0x1f, R26 ;  /* 0x0000001ffff97819 */ /* 0x000fe4000001141a */
[----:B------:R-:W-:Y:S01]  /*4860*/  IADD3 R250, P3, R26, UR16, RZ ;  /* 0x000000101afa7c10 */ /* 0x000fe2000ff7e0ff */
[----:B------:R0:W-:Y:S01]  /*4870*/  STL [R1+0x1c], R154 ;  /* 0x00001c9a01007387 */ /* 0x0001e20000100800 */
[----:B------:R-:W-:-:S02]  /*4880*/  IADD3.X R239, R239, UR17, RZ, P2, !PT ;  /* 0x00000011efef7c10 */ /* 0x000fc400097fe4ff */
[----:B------:R-:W-:Y:S02]  /*4890*/  IADD3.X R249, R249, UR17, RZ, P3, !PT ;  /* 0x00000011f9f97c10 */ /* 0x000fe40009ffe4ff */
[----:B------:R-:W-:Y:S02]  /*48a0*/  SHF.R.S32.HI R251, RZ, 0x1f, R27 ;  /* 0x0000001ffffb7819 */ /* 0x000fe4000001141b */
[----:B------:R-:W-:Y:S02]  /*48b0*/  IADD3 R252, P2, R27, UR16, RZ ;  /* 0x000000101bfc7c10 */ /* 0x000fe4000ff5e0ff */
[----:B------:R-:W-:Y:S02]  /*48c0*/  CS2R R26, SRZ ;  /* 0x00000000001a7805 */ /* 0x000fe4000001ff00 */
[----:B------:R-:W-:Y:S02]  /*48d0*/  SHF.R.S32.HI R19, RZ, 0x1f, R28 ;  /* 0x0000001fff137819 */ /* 0x000fe4000001141c */
[----:B0-----:R-:W-:-:S02]  /*48e0*/  IADD3 R154, P3, R32, UR16, RZ ;  /* 0x00000010209a7c10 */ /* 0x001fc4000ff7e0ff */
[----:B------:R-:W-:Y:S02]  /*48f0*/  IADD3.X R251, R251, UR17, RZ, P2, !PT ;  /* 0x00000011fbfb7c10 */ /* 0x000fe400097fe4ff */
[----:B------:R-:W-:Y:S01]  /*4900*/  IADD3.X R155, R19, UR17, RZ, P1, !PT ;  /* 0x00000011139b7c10 */ /* 0x000fe20008ffe4ff */
[----:B------:R0:W-:Y:S01]  /*4910*/  STL [R1+0x24], R154 ;  /* 0x0000249a01007387 */ /* 0x0001e20000100800 */
[----:B------:R-:W-:Y:S02]  /*4920*/  SHF.R.S32.HI R20, RZ, 0x1f, R29 ;  /* 0x0000001fff147819 */ /* 0x000fe4000001141d */
[----:B------:R-:W-:Y:S02]  /*4930*/  CS2R R28, SRZ ;  /* 0x00000000001c7805 */ /* 0x000fe4000001ff00 */
[----:B------:R-:W-:Y:S02]  /*4940*/  SHF.R.S32.HI R21, RZ, 0x1f, R30 ;  /* 0x0000001fff157819 */ /* 0x000fe4000001141e */
[----:B------:R-:W-:-:S02]  /*4950*/  SHF.R.S32.HI R22, RZ, 0x1f, R31 ;  /* 0x0000001fff167819 */ /* 0x000fc4000001141f */
[----:B------:R-:W-:Y:S02]  /*4960*/  CS2R R30, SRZ ;  /* 0x00000000001e7805 */ /* 0x000fe4000001ff00 */
[----:B------:R-:W-:Y:S02]  /*4970*/  SHF.R.S32.HI R23, RZ, 0x1f, R32 ;  /* 0x0000001fff177819 */ /* 0x000fe40000011420 */
[----:B------:R-:W-:Y:S02]  /*4980*/  SHF.R.S32.HI R24, RZ, 0x1f, R33 ;  /* 0x0000001fff187819 */ /* 0x000fe40000011421 */
[----:B0-----:R-:W-:Y:S02]  /*4990*/  IADD3 R154, P2, R33, UR16, RZ ;  /* 0x00000010219a7c10 */ /* 0x001fe4000ff5e0ff */
[----:B------:R-:W-:Y:S02]  /*49a0*/  CS2R R32, SRZ ;  /* 0x0000000000207805 */ /* 0x000fe4000001ff00 */
[----:B------:R-:W-:-:S02]  /*49b0*/  SHF.R.S32.HI R25, RZ, 0x1f, R34 ;  /* 0x0000001fff197819 */ /* 0x000fc40000011422 */
[----:B------:R-:W-:Y:S01]  /*49c0*/  SHF.R.S32.HI R19, RZ, 0x1f, R35 ;  /* 0x0000001fff137819 */ /* 0x000fe20000011423 */
[----:B------:R0:W-:Y:S01]  /*49d0*/  STL [R1+0x2c], R154 ;  /* 0x00002c9a01007387 */ /* 0x0001e20000100800 */
[----:B------:R-:W-:Y:S02]  /*49e0*/  R2UR UR8, R57 ;  /* 0x00000000390872ca */ /* 0x000fe400000e0000 */
[----:B------:R-:W-:Y:S01]  /*49f0*/  IADD3.X R10, R10, UR17, RZ, P6, !PT ;  /* 0x000000110a0a7c10 */ /* 0x000fe2000b7fe4ff */
[----:B------:R1:W-:Y:S01]  /*4a00*/  STL [R1], R155 ;  /* 0x0000009b01007387 */ /* 0x0003e20000100800 */
[----:B0-----:R-:W-:Y:S02]  /*4a10*/  IADD3 R154, P1, R34, UR16, RZ ;  /* 0x00000010229a7c10 */ /* 0x001fe4000ff3e0ff */
[----:B-1----:R-:W-:-:S03]  /*4a20*/  IADD3.X R155, R20, UR17, RZ, P0, !PT ;  /* 0x00000011149b7c10 */ /* 0x002fc600087fe4ff */
[----:B------:R0:W-:Y:S01]  /*4a30*/  STL [R1+0x34], R154 ;  /* 0x0000349a01007387 */ /* 0x0001e20000100800 */
[----:B------:R-:W-:-:S03]  /*4a40*/  SHF.R.S32.HI R20, RZ, 0x1f, R36 ;  /* 0x0000001fff147819 */ /* 0x000fc60000011424 */
[----:B------:R-:W-:Y:S01]  /*4a50*/  UIADD3.64 UR20, UR8, 0x100, URZ ;  /* 0x0000010008147897 */ /* 0x000fe2000fffe03f */
[----:B------:R1:W-:Y:S01]  /*4a60*/  STL [R1+0x8], R155 ;  /* 0x0000089b01007387 */ /* 0x0003e20000100800 */
[----:B0-----:R-:W-:Y:S02]  /*4a70*/  IADD3 R154, P0, R35, UR16, RZ ;  /* 0x00000010239a7c10 */ /* 0x001fe4000ff1e0ff */
[----:B------:R-:W-:Y:S02]  /*4a80*/  CS2R R34, SRZ ;  /* 0x0000000000227805 */ /* 0x000fe4000001ff00 */
[----:B-1----:R-:W-:Y:S01]  /*4a90*/  IADD3.X R155, R21, UR17, RZ, P5, !PT ;  /* 0x00000011159b7c10 */ /* 0x002fe2000affe4ff */
[----:B------:R0:W-:Y:S01]  /*4aa0*/  STL [R1+0x3c], R154 ;  /* 0x00003c9a01007387 */ /* 0x0001e20000100800 */
[----:B------:R-:W-:-:S03]  /*4ab0*/  SHF.R.S32.HI R21, RZ, 0x1f, R37 ;  /* 0x0000001fff157819 */ /* 0x000fc60000011425 */
[----:B------:R1:W-:Y:S01]  /*4ac0*/  STL [R1+0x10], R155 ;  /* 0x0000109b01007387 */ /* 0x0003e20000100800 */
[----:B0-----:R-:W-:Y:S02]  /*4ad0*/  IADD3 R154, P5, R36, UR16, RZ ;  /* 0x00000010249a7c10 */ /* 0x001fe4000ffbe0ff */
[----:B-1----:R-:W-:-:S03]  /*4ae0*/  IADD3.X R155, R22, UR17, RZ, P4, !PT ;  /* 0x00000011169b7c10 */ /* 0x002fc6000a7fe4ff */
[----:B------:R0:W-:Y:S01]  /*4af0*/  STL [R1+0x44], R154 ;  /* 0x0000449a01007387 */ /* 0x0001e20000100800 */
[----:B------:R-:W-:-:S03]  /*4b00*/  SHF.R.S32.HI R22, RZ, 0x1f, R38 ;  /* 0x0000001fff167819 */ /* 0x000fc60000011426 */
        /* <DEDUP_REMOVED lines=154> */
[----:B------:R-:W-:Y:S02]  /*54b0*/  IADD3.X R19, R19, UR17, RZ, P2, !PT ;  /* 0x0000001113137c10 */ /* 0x000fe400097fe4ff */
[----:B------:R-:W-:Y:S01]  /*54c0*/  SHF.R.S32.HI R21, RZ, 0x1f, R80 ;  /* 0x0000001fff157819 */ /* 0x000fe20000011450 */
[----:B------:R1:W-:Y:S01]  /*54d0*/  STL [R1+0xf0], R155 ;  /* 0x0000f09b01007387 */ /* 0x0003e20000100800 */
[----:B0-----:R-:W-:-:S02]  /*54e0*/  IADD3 R154, P1, R78, UR16, RZ ;  /* 0x000000104e9a7c10 */ /* 0x001fc4000ff3e0ff */
        /* <DEDUP_REMOVED lines=20> */
[----:B------:R0:W-:Y:S04]  /*5630*/  STL [R1+0x13c], R154 ;  /* 0x00013c9a01007387 */ /* 0x0001e80000100800 */
[----:B------:R-:W-:Y:S01]  /*5640*/  STL [R1+0x110], R155 ;  /* 0x0001109b01007387 */ /* 0x000fe20000100800 */
[----:B0-----:R-:W-:-:S02]  /*5650*/  IADD3 R154, P3, R18, UR16, RZ ;  /* 0x00000010129a7c10 */ /* 0x001fc4000ff7e0ff */
[----:B------:R-:W-:-:S03]  /*5660*/  SHF.R.S32.HI R18, RZ, 0x1f, R17 ;  /* 0x0000001fff127819 */ /* 0x000fc60000011411 */
[----:B------:R0:W-:Y:S04]  /*5670*/  STL [R1+0x144], R154 ;  /* 0x0001449a01007387 */ /* 0x0001e80000100800 */
[----:B------:R1:W-:Y:S01]  /*5680*/  STL [R1+0x118], R19 ;  /* 0x0001181301007387 */ /* 0x0003e20000100800 */
[----:B0-----:R-:W-:Y:S02]  /*5690*/  IADD3 R154, P2, R17, UR16, RZ ;  /* 0x00000010119a7c10 */ /* 0x001fe4000ff5e0ff */
[----:B------:R-:W-:Y:S02]  /*56a0*/  SHF.R.S32.HI R17, RZ, 0x1f, R5 ;  /* 0x0000001fff117819 */ /* 0x000fe40000011405 */
[----:B-1----:R-:W-:Y:S01]  /*56b0*/  IADD3.X R19, R20, UR17, RZ, P1, !PT ;  /* 0x0000001114137c10 */ /* 0x002fe20008ffe4ff */
[----:B------:R-:W-:Y:S01]  /*56c0*/  STL [R1+0x14c], R154 ;  /* 0x00014c9a01007387 */ /* 0x000fe20000100800 */
[----:B------:R-:W-:-:S02]  /*56d0*/  IADD3 R20, P1, R5, UR16, RZ ;  /* 0x0000001005147c10 */ /* 0x000fc4000ff3e0ff */
[----:B------:R-:W-:Y:S01]  /*56e0*/  IADD3.X R5, R21, UR17, RZ, P0, !PT ;  /* 0x0000001115057c10 */ /* 0x000fe200087fe4ff */
[----:B------:R0:W-:Y:S01]  /*56f0*/  STL [R1+0x120], R19 ;  /* 0x0001201301007387 */ /* 0x0001e20000100800 */
[----:B------:R-:W-:-:S03]  /*5700*/  IADD3.X R18, R18, UR17, RZ, P2, !PT ;  /* 0x0000001112127c10 */ /* 0x000fc600097fe4ff */
[----:B------:R1:W-:Y:S04]  /*5710*/  STL [R1+0x154], R20 ;  /* 0x0001541401007387 */ /* 0x0003e80000100800 */
[----:B------:R2:W-:Y:S01]  /*5720*/  STL [R1+0x128], R5 ;  /* 0x0001280501007387 */ /* 0x0005e20000100800 */
[----:B0-----:R-:W-:Y:S02]  /*5730*/  IADD3 R19, P0, R3, UR16, RZ ;  /* 0x0000001003137c10 */ /* 0x001fe4000ff1e0ff */
[----:B-1----:R-:W-:-:S03]  /*5740*/  IADD3.X R20, R22, UR17, RZ, P5, !PT ;  /* 0x0000001116147c10 */ /* 0x002fc6000affe4ff */
[----:B------:R0:W-:Y:S01]  /*5750*/  STL [R1+0x15c], R19 ;  /* 0x00015c1301007387 */ /* 0x0001e20000100800 */
[----:B------:R-:W-:Y:S02]  /*5760*/  LEA.HI.X.SX32 R3, R3, UR17, 0x1, P0 ;  /* 0x0000001103037c11 */ /* 0x000fe400080f0eff */
[----:B--2---:R-:W-:Y:S01]  /*5770*/  IADD3.X R5, R23, UR17, RZ, P4, !PT ;  /* 0x0000001117057c10 */ /* 0x004fe2000a7fe4ff */
[----:B------:R-:W-:Y:S04]  /*5780*/  STL [R1+0x130], R20 ;  /* 0x0001301401007387 */ /* 0x000fe80000100800 */
[----:B------:R1:W-:Y:S01]  /*5790*/  STL [R1+0x138], R5 ;  /* 0x0001380501007387 */ /* 0x0003e20000100800 */
[----:B0-----:R-:W-:Y:S02]  /*57a0*/  IADD3.X R19, R24, UR17, RZ, P3, !PT ;  /* 0x0000001118137c10 */ /* 0x001fe40009ffe4ff */
[----:B------:R-:W-:-:S03]  /*57b0*/  CS2R R24, SRZ ;  /* 0x0000000000187805 */ /* 0x000fc6000001ff00 */
[----:B------:R-:W-:Y:S01]  /*57c0*/  STL [R1+0x140], R19 ;  /* 0x0001401301007387 */ /* 0x000fe20000100800 */
[----:B-1----:R-:W-:Y:S01]  /*57d0*/  IADD3.X R5, R17, UR17, RZ, P1, !PT ;  /* 0x0000001111057c10 */ /* 0x002fe20008ffe4ff */
[----:B------:R-:W-:Y:S02]  /*57e0*/  IMAD.SHL.U32 R17, R153, 0x8, RZ ;  /* 0x0000000899117824 */ /* 0x000fe400078e00ff */
[----:B------:R-:W-:Y:S01]  /*57f0*/  STL [R1+0x148], R18 ;  /* 0x0001481201007387 */ /* 0x000fe20000100800 */
[----:B------:R-:W-:-:S03]  /*5800*/  UIADD3.64 UR16, UR8, 0xfe, URZ ;  /* 0x000000fe08107897 */ /* 0x000fc6000fffe03f */
[----:B------:R0:W-:Y:S04]  /*5810*/  STL [R1+0x150], R5 ;  /* 0x0001500501007387 */ /* 0x0001e80000100800 */
[----:B------:R1:W-:Y:S04]  /*5820*/  STL [R1+0x158], R3 ;  /* 0x0001580301007387 */ /* 0x0003e80000100800 */
[----:B------:R2:W-:Y:S01]  /*5830*/  STL [R1+0x174], R17 ;  /* 0x0001741101007387 */ /* 0x0005e20000100800 */
[----:B0-----:R-:W-:Y:S02]  /*5840*/  LOP3.LUT R5, R153, 0x3f, RZ, 0xc0, !PT ;  /* 0x0000003f99057812 */ /* 0x001fe400078ec0ff */
[----:B-1----:R-:W-:-:S05]  /*5850*/  LOP3.LUT R3, R17, 0x30, RZ, 0xc0, !PT ;  /* 0x0000003011037812 */ /* 0x002fca00078ec0ff */
[----:B--2---:R-:W-:Y:S02]  /*5860*/  IMAD R17, R152, 0x40, R3 ;  /* 0x0000004098117824 */ /* 0x004fe400078e0203 */
[----:B------:R-:W-:Y:S01]  /*5870*/  IMAD R3, R5, UR7, RZ ;  /* 0x0000000705037c24 */ /* 0x000fe2000f8e02ff */
[----:B------:R-:W-:Y:S02]  /*5880*/  UMOV UR7, 0x80000020 ;  /* 0x8000002000077882 */ /* 0x000fe40000000000 */
[C---:B------:R-:W-:Y:S01]  /*5890*/  LOP3.LUT R19, R17.reuse, 0x10, RZ, 0x3c, !PT ;  /* 0x0000001011137812 */ /* 0x040fe200078e3cff */
[----:B------:R0:W-:Y:S01]  /*58a0*/  STL [R1+0x160], R17 ;  /* 0x0001601101007387 */ /* 0x0001e20000100800 */
[C---:B------:R-:W-:Y:S02]  /*58b0*/  LOP3.LUT R18, R17.reuse, 0x20, RZ, 0x3c, !PT ;  /* 0x0000002011127812 */ /* 0x040fe400078e3cff */
[----:B------:R-:W-:Y:S01]  /*58c0*/  SHF.R.S32.HI R20, RZ, 0x1f, R3 ;  /* 0x0000001fff147819 */ /* 0x000fe20000011403 */
[----:B------:R1:W-:Y:S04]  /*58d0*/  STL [R1+0x16c], R19 ;  /* 0x00016c1301007387 */ /* 0x0003e80000100800 */
[----:B------:R1:W-:Y:S01]  /*58e0*/  STL [R1+0x168], R18 ;  /* 0x0001681201007387 */ /* 0x0003e20000100800 */
[----:B0-----:R-:W-:-:S05]  /*58f0*/  LOP3.LUT R17, R17, 0x30, RZ, 0x3c, !PT ;  /* 0x0000003011117812 */ /* 0x001fca00078e3cff */
[----:B------:R1:W-:Y:S02]  /*5900*/  STL [R1+0x164], R17 ;  /* 0x0001641101007387 */ /* 0x0003e40000100800 */
.L_x_2:
[----:B------:R0:W-:Y:S01]  /*5910*/  STL [R1+0x1b8], R12 ;  /* 0x0001b80c01007387 */ /* 0x0001e20000100800 */
[C---:B------:R-:W-:Y:S02]  /*5920*/  ISETP.GT.AND P1, PT, R4.reuse, RZ, PT ;  /* 0x000000ff0400720c */ /* 0x040fe40003f24270 */
[----:B------:R-:W-:Y:S01]  /*5930*/  ISETP.GT.AND P3, PT, R4, 0x1, PT ;  /* 0x000000010400780c */ /* 0x000fe20003f64270 */
[----:B-----5:R2:W-:Y:S01]  /*5940*/  STL [R1+0x178], R2 ;  /* 0x0001780201007387 */ /* 0x0205e20000100800 */
[----:B------:R-:W-:Y:S02]  /*5950*/  IADD3 R20, P2, R6, UR13, RZ ;  /* 0x0000000d06147c10 */ /* 0x000fe4000ff5e0ff */
[----:B------:R-:W-:Y:S02]  /*5960*/  PRMT R160, RZ, 0x7610, R160 ;  /* 0x00007610ffa07816 */ /* 0x000fe400000000a0 */
[----:B------:R-:W-:Y:S01]  /*5970*/  PRMT R161, RZ, 0x7610, R161 ;  /* 0x00007610ffa17816 */ /* 0x000fe200000000a1 */
[----:B0-----:R-:W0:Y:S01]  /*5980*/  LDC R12, c[0x0][0x238] ;  /* 0x00008e00ff0c7b82 */ /* 0x001e220000000800 */
[----:B------:R-:W-:-:S03]  /*5990*/  ISETP.GT.AND P0, PT, R4, 0x2, PT ;  /* 0x000000020400780c */ /* 0x000fc60003f04270 */
[----:B-1----:R-:W-:Y:S01]  /*59a0*/  @P1 IMAD.MOV.U32 R18, RZ, RZ, R6 ;  /* 0x000000ffff121224 */ /* 0x002fe200078e0006 */
[----:B------:R-:W-:Y:S01]  /*59b0*/  PRMT R162, RZ, 0x7610, R162 ;  /* 0x00007610ffa27816 */ /* 0x000fe200000000a2 */
[----:B------:R-:W-:Y:S01]  /*59c0*/  @P1 IMAD.MOV.U32 R19, RZ, RZ, R11 ;  /* 0x000000ffff131224 */ /* 0x000fe200078e000b */
[----:B------:R-:W-:Y:S01]  /*59d0*/  ISETP.GT.AND P4, PT, R4, 0x4, PT ;  /* 0x000000040400780c */ /* 0x000fe20003f84270 */
[----:B--2---:R-:W2:Y:S04]  /*59e0*/  LDL R2, [R1+0x15c] ;  /* 0x00015c0001027983 */ /* 0x004ea80000100800 */
[----:B------:R1:W3:Y:S01]  /*59f0*/  @P1 LDG.E.U8 R160, desc[UR14][R18.64] ;  /* 0x0000000e12a01981 */ /* 0x0002e2000c1e1100 */
[C---:B0-----:R-:W-:Y:S01]  /*5a00*/  LEA.HI.X.SX32 R21, R12.reuse, R11, 0x1, P2 ;  /* 0x0000000b0c157211 */ /* 0x041fe200010f0eff */
[----:B------:R-:W-:-:S04]  /*5a10*/  IMAD.SHL.U32 R17, R12, 0x2, RZ ;  /* 0x000000020c117824 */ /* 0x000fc800078e00ff */
[----:B------:R0:W4:Y:S01]  /*5a20*/  @P3 LDG.E.U8 R161, desc[UR14][R20.64] ;  /* 0x0000000e14a13981 */ /* 0x000122000c1e1100 */
[CC--:B-1----:R-:W-:Y:S02]  /*5a30*/  IADD3 R18, P1, R17.reuse, R6.reuse, RZ ;  /* 0x0000000611127210 */ /* 0x0c2fe40007f3e0ff */
[----:B------:R-:W-:Y:S02]  /*5a40*/  ISETP.GT.AND P3, PT, R4, 0x3, PT ;  /* 0x000000030400780c */ /* 0x000fe40003f64270 */
[----:B------:R-:W-:Y:S01]  /*5a50*/  LEA.HI.X.SX32 R19, R17, R11, 0x1, P1 ;  /* 0x0000000b11137211 */ /* 0x000fe200008f0eff */
[C---:B0-----:R-:W-:Y:S01]  /*5a60*/  IMAD R21, R12.reuse, 0x3, RZ ;  /* 0x000000030c157824 */ /* 0x041fe200078e02ff */
[----:B------:R-:W-:Y:S01]  /*5a70*/  PRMT R163, RZ, 0x7610, R163 ;  /* 0x00007610ffa37816 */ /* 0x000fe200000000a3 */
[C---:B------:R-:W-:Y:S02]  /*5a80*/  IMAD.SHL.U32 R17, R12.reuse, 0x4, RZ ;  /* 0x000000040c117824 */ /* 0x040fe400078e00ff */
[----:B------:R0:W2:Y:S01]  /*5a90*/  @P0 LDG.E.U8 R162, desc[UR14][R18.64] ;  /* 0x0000000e12a20981 */ /* 0x0000a2000c1e1100 */
[----:B------:R-:W-:Y:S01]  /*5aa0*/  IADD3 R20, P2, R21, R6, RZ ;  /* 0x0000000615147210 */ /* 0x000fe20007f5e0ff */
[----:B------:R-:W-:Y:S01]  /*5ab0*/  IMAD R22, R12, 0x5, RZ ;  /* 0x000000050c167824 */ /* 0x000fe200078e02ff */
[----:B------:R-:W-:-:S02]  /*5ac0*/  ISETP.GT.AND P0, PT, R4, 0x5, PT ;  /* 0x000000050400780c */ /* 0x000fc40003f04270 */
[----:B------:R-:W-:Y:S02]  /*5ad0*/  LEA.HI.X.SX32 R21, R21, R11, 0x1, P2 ;  /* 0x0000000b15157211 */ /* 0x000fe400010f0eff */
[----:B0-----:R-:W-:-:S03]  /*5ae0*/  IADD3 R18, P1, R17, R6, RZ ;  /* 0x0000000611127210 */ /* 0x001fc60007f3e0ff */
[----:B------:R0:W3:Y:S01]  /*5af0*/  @P3 LDG.E.U8 R163, desc[UR14][R20.64] ;  /* 0x0000000e14a33981 */ /* 0x0000e2000c1e1100 */
[----:B------:R-:W-:Y:S02]  /*5b00*/  PRMT R180, RZ, 0x7610, R180 ;  /* 0x00007610ffb47816 */ /* 0x000fe400000000b4 */
[----:B------:R-:W-:Y:S02]  /*5b10*/  LEA.HI.X.SX32 R19, R17, R11, 0x1, P1 ;  /* 0x0000000b11137211 */ /* 0x000fe400008f0eff */
[----:B------:R-:W-:Y:S01]  /*5b20*/  PRMT R181, RZ, 0x7610, R181 ;  /* 0x00007610ffb57816 */ /* 0x000fe200000000b5 */
[----:B------:R-:W-:Y:S01]  /*5b30*/  IMAD R17, R12, 0x6, RZ ;  /* 0x000000060c117824 */ /* 0x000fe200078e02ff */
[----:B------:R-:W-:Y:S01]  /*5b40*/  ISETP.GT.AND P3, PT, R4, 0x6, PT ;  /* 0x000000060400780c */ /* 0x000fe20003f64270 */
[----:B------:R1:W4:Y:S01]  /*5b50*/  @P4 LDG.E.U8 R180, desc[UR14][R18.64] ;  /* 0x0000000e12b44981 */ /* 0x000322000c1e1100 */
[----:B0-----:R-:W-:Y:S02]  /*5b60*/  IADD3 R20, P1, R22, R6, RZ ;  /* 0x0000000616147210 */ /* 0x001fe40007f3e0ff */
[----:B------:R-:W-:-:S02]  /*5b70*/  ISETP.GT.AND P4, PT, R4, 0x7, PT ;  /* 0x000000070400780c */ /* 0x000fc40003f84270 */
[----:B------:R-:W-:Y:S01]  /*5b80*/  LEA.HI.X.SX32 R21, R22, R11, 0x1, P1 ;  /* 0x0000000b16157211 */ /* 0x000fe200008f0eff */
[----:B------:R-:W-:Y:S01]  /*5b90*/  IMAD R22, R12, 0x7, RZ ;  /* 0x000000070c167824 */ /* 0x000fe200078e02ff */
[----:B-1----:R-:W-:-:S03]  /*5ba0*/  IADD3 R18, P2, R17, R6, RZ ;  /* 0x0000000611127210 */ /* 0x002fc60007f5e0ff */
[----:B------:R0:W4:Y:S01]  /*5bb0*/  @P0 LDG.E.U8 R181, desc[UR14][R20.64] ;  /* 0x0000000e14b50981 */ /* 0x000122000c1e1100 */
[----:B------:R-:W-:Y:S02]  /*5bc0*/  PRMT R182, RZ, 0x7610, R182 ;  /* 0x00007610ffb67816 */ /* 0x000fe400000000b6 */
[----:B------:R-:W-:Y:S02]  /*5bd0*/  PRMT R183, RZ, 0x7610, R183 ;  /* 0x00007610ffb77816 */ /* 0x000fe400000000b7 */
[-C--:B------:R-:W-:Y:S02]  /*5be0*/  LEA.HI.X.SX32 R19, R17, R11.reuse, 0x1, P2 ;  /* 0x0000000b11137211 */ /* 0x080fe400010f0eff */
[----:B0-----:R-:W-:Y:S01]  /*5bf0*/  IADD3 R20, P1, R22, R6, RZ ;  /* 0x0000000616147210 */ /* 0x001fe20007f3e0ff */
[----:B------:R-:W-:Y:S01]  /*5c00*/  IMAD.SHL.U32 R17, R12, 0x8, RZ ;  /* 0x000000080c117824 */ /* 0x000fe200078e00ff */
[----:B------:R-:W-:Y:S01]  /*5c10*/  ISETP.GT.AND P0, PT, R4, 0x8, PT ;  /* 0x000000080400780c */ /* 0x000fe20003f04270 */
[----:B------:R0:W4:Y:S01]  /*5c20*/  @P3 LDG.E.U8 R182, desc[UR14][R18.64] ;  /* 0x0000000e12b63981 */ /* 0x000122000c1e1100 */
[----:B------:R-:W-:-:S02]  /*5c30*/  LEA.HI.X.SX32 R21, R22, R11, 0x1, P1 ;  /* 0x0000000b16157211 */ /* 0x000fc400008f0eff */
[----:B------:R-:W-:-:S03]  /*5c40*/  ISETP.GT.AND P3, PT, R4, 0x9, PT ;  /* 0x000000090400780c */ /* 0x000fc60003f64270 */
[----:B------:R1:W4:Y:S01]  /*5c50*/  @P4 LDG.E.U8 R183, desc[UR14][R20.64] ;  /* 0x0000000e14b74981 */ /* 0x000322000c1e1100 */
[----:B------:R-:W-:Y:S02]  /*5c60*/  PRMT R184, RZ, 0x7610, R184 ;  /* 0x00007610ffb87816 */ /* 0x000fe400000000b8 */
[----:B0-----:R-:W-:Y:S01]  /*5c70*/  IADD3 R18, P1, R17, R6, RZ ;  /* 0x0000000611127210 */ /* 0x001fe20007f3e0ff */
[----:B-1----:R-:W-:-:S03]  /*5c80*/  IMAD R21, R12, 0x9, RZ ;  /* 0x000000090c157824 */ /* 0x002fc600078e02ff */
[-C--:B------:R-:W-:Y:S01]  /*5c90*/  LEA.HI.X.SX32 R19, R17, R11.reuse, 0x1, P1 ;  /* 0x0000000b11137211 */ /* 0x080fe200008f0eff */
[----:B------:R-:W-:Y:S01]  /*5ca0*/  IMAD R17, R12, 0xa, RZ ;  /* 0x0000000a0c117824 */ /* 0x000fe200078e02ff */
[----:B------:R-:W-:Y:S02]  /*5cb0*/  ISETP.GT.AND P4, PT, R4, 0xa, PT ;  /* 0x0000000a0400780c */ /* 0x000fe40003f84270 */
[C---:B------:R-:W-:Y:S01]  /*5cc0*/  IADD3 R20, P2, R21.reuse, R6, RZ ;  /* 0x0000000615147210 */ /* 0x040fe20007f5e0ff */
[----:B------:R0:W4:Y:S01]  /*5cd0*/  @P0 LDG.E.U8 R184, desc[UR14][R18.64] ;  /* 0x0000000e12b80981 */ /* 0x000122000c1e1100 */
[----:B------:R-:W-:Y:S01]  /*5ce0*/  PRMT R185, RZ, 0x7610, R185 ;  /* 0x00007610ffb97816 */ /* 0x000fe200000000b9 */
[----:B------:R-:W-:Y:S01]  /*5cf0*/  IMAD R22, R12, 0xb, RZ ;  /* 0x0000000b0c167824 */ /* 0x000fe200078e02ff */
[----:B------:R-:W-:Y:S02]  /*5d00*/  LEA.HI.X.SX32 R21, R21, R11, 0x1, P2 ;  /* 0x0000000b15157211 */ /* 0x000fe400010f0eff */
[----:B------:R-:W-:-:S02]  /*5d10*/  ISETP.GT.AND P0, PT, R4, 0xb, PT ;  /* 0x0000000b0400780c */ /* 0x000fc40003f04270 */
[----:B------:R-:W-:Y:S01]  /*5d20*/  PRMT R186, RZ, 0x7610, R186 ;  /* 0x00007610ffba7816 */ /* 0x000fe200000000ba */
[----:B------:R1:W4:Y:S01]  /*5d30*/  @P3 LDG.E.U8 R185, desc[UR14][R20.64] ;  /* 0x0000000e14b93981 */ /* 0x000322000c1e1100 */
[----:B0-----:R-:W-:-:S04]  /*5d40*/  IADD3 R18, P1, R17, R6, RZ ;  /* 0x0000000611127210 */ /* 0x001fc80007f3e0ff */
[----:B------:R-:W-:Y:S02]  /*5d50*/  LEA.HI.X.SX32 R19, R17, R11, 0x1, P1 ;  /* 0x0000000b11137211 */ /* 0x000fe400008f0eff */
[----:B-1----:R-:W-:-:S03]  /*5d60*/  IADD3 R20, P1, R22, R6, RZ ;  /* 0x0000000616147210 */ /* 0x002fc60007f3e0ff */
[----:B------:R0:W4:Y:S01]  /*5d70*/  @P4 LDG.E.U8 R186, desc[UR14][R18.64] ;  /* 0x0000000e12ba4981 */ /* 0x000122000c1e1100 */
[----:B------:R-:W-:Y:S01]  /*5d80*/  PRMT R187, RZ, 0x7610, R187 ;  /* 0x00007610ffbb7816 */ /* 0x000fe200000000bb */
[----:B------:R-:W-:Y:S01]  /*5d90*/  IMAD R17, R12, 0xc, RZ ;  /* 0x0000000c0c117824 */ /* 0x000fe200078e02ff */
[----:B------:R-:W-:Y:S01]  /*5da0*/  LEA.HI.X.SX32 R21, R22, R11, 0x1, P1 ;  /* 0x0000000b16157211 */ /* 0x000fe200008f0eff */
[----:B------:R-:W-:Y:S01]  /*5db0*/  IMAD R22, R12, 0xd, RZ ;  /* 0x0000000d0c167824 */ /* 0x000fe200078e02ff */
[C---:B------:R-:W-:Y:S02]  /*5dc0*/  ISETP.GT.AND P3, PT, R4.reuse, 0xc, PT ;  /* 0x0000000c0400780c */ /* 0x040fe40003f64270 */
[----:B------:R-:W-:Y:S01]  /*5dd0*/  ISETP.GT.AND P4, PT, R4, 0xd, PT ;  /* 0x0000000d0400780c */ /* 0x000fe20003f84270 */
[----:B------:R1:W4:Y:S01]  /*5de0*/  @P0 LDG.E.U8 R187, desc[UR14][R20.64] ;  /* 0x0000000e14bb0981 */ /* 0x000322000c1e1100 */
[----:B0-----:R-:W-:Y:S02]  /*5df0*/  IADD3 R18, P2, R17, R6, RZ ;  /* 0x0000000611127210 */ /* 0x001fe40007f5e0ff */
[----:B------:R-:W-:-:S02]  /*5e00*/  PRMT R192, RZ, 0x7610, R192 ;  /* 0x00007610ffc07816 */ /* 0x000fc400000000c0 */
[----:B------:R-:W-:Y:S02]  /*5e10*/  PRMT R193, RZ, 0x7610, R193 ;  /* 0x00007610ffc17816 */ /* 0x000fe400000000c1 */
[----:B-1----:R-:W-:Y:S02]  /*5e20*/  IADD3 R20, P1, R22, R6, RZ ;  /* 0x0000000616147210 */ /* 0x002fe40007f3e0ff */
[-C--:B------:R-:W-:Y:S01]  /*5e30*/  LEA.HI.X.SX32 R19, R17, R11.reuse, 0x1, P2 ;  /* 0x0000000b11137211 */ /* 0x080fe200010f0eff */
[----:B------:R-:W-:Y:S01]  /*5e40*/  IMAD R17, R12, 0xe, RZ ;  /* 0x0000000e0c117824 */ /* 0x000fe200078e02ff */
[----:B------:R-:W-:Y:S02]  /*5e50*/  LEA.HI.X.SX32 R21, R22, R11, 0x1, P1 ;  /* 0x0000000b16157211 */ /* 0x000fe400008f0eff */
[C---:B------:R-:W-:Y:S01]  /*5e60*/  ISETP.GT.AND P0, PT, R4.reuse, 0xe, PT ;  /* 0x0000000e0400780c */ /* 0x040fe20003f04270 */
[----:B------:R0:W4:Y:S01]  /*5e70*/  @P3 LDG.E.U8 R192, desc[UR14][R18.64] ;  /* 0x0000000e12c03981 */ /* 0x000122000c1e1100 */
[----:B------:R-:W-:-:S03]  /*5e80*/  ISETP.GT.AND P3, PT, R4, 0xf, PT ;  /* 0x0000000f0400780c */ /* 0x000fc60003f64270 */
[----:B------:R1:W4:Y:S01]  /*5e90*/  @P4 LDG.E.U8 R193, desc[UR14][R20.64] ;  /* 0x0000000e14c14981 */ /* 0x000322000c1e1100 */
[----:B------:R-:W-:Y:S02]  /*5ea0*/  PRMT R194, RZ, 0x7610, R194 ;  /* 0x00007610ffc27816 */ /* 0x000fe400000000c2 */
[----:B0-----:R-:W-:Y:S01]  /*5eb0*/  IADD3 R18, P1, R17, R6, RZ ;  /* 0x0000000611127210 */ /* 0x001fe20007f3e0ff */
[----:B-1----:R-:W-:-:S03]  /*5ec0*/  IMAD R21, R12, 0xf, RZ ;  /* 0x0000000f0c157824 */ /* 0x002fc600078e02ff */
[-C--:B------:R-:W-:Y:S01]  /*5ed0*/  LEA.HI.X.SX32 R19, R17, R11.reuse, 0x1, P1 ;  /* 0x0000000b11137211 */ /* 0x080fe200008f0eff */
[----:B------:R-:W-:Y:S01]  /*5ee0*/  IMAD.SHL.U32 R17, R12, 0x10, RZ ;  /* 0x000000100c117824 */ /* 0x000fe200078e00ff */
        /* <DEDUP_REMOVED lines=97> */
[----:B------:R-:W-:Y:S01]  /*6500*/  IMAD.SHL.U32 R17, R12, 0x20, RZ ;  /* 0x000000200c117824 */ /* 0x000fe200078e00ff */
        /* <DEDUP_REMOVED lines=8> */
[----:B------:R-:W-:Y:S01]  /*6590*/  LEA.HI.X.SX32 R19, R17, R11, 0x1, P1 ;  /* 0x0000000b11137211 */ /* 0x000fe200008f0eff */
[----:B------:R-:W-:Y:S01]  /*65a0*/  IMAD R17, R12, 0x22, RZ ;  /* 0x000000220c117824 */ /* 0x000fe200078e02ff */
[----:B------:R-:W-:-:S03]  /*65b0*/  IADD3 R22, P2, R21, R6, RZ ;  /* 0x0000000615167210 */ /* 0x000fc60007f5e0ff */
[----:B------:R0:W4:Y:S01]  /*65c0*/  @P0 LDG.E.U8 R152, desc[UR14][R18.64] ;  /* 0x0000000e12980981 */ /* 0x000122000c1e1100 */
[C---:B------:R-:W-:Y:S02]  /*65d0*/  ISETP.GT.AND P4, PT, R4.reuse, 0x22, PT ;  /* 0x000000220400780c */ /* 0x040fe40003f84270 */
[----:B------:R-:W-:Y:S02]  /*65e0*/  PRMT R153, RZ, 0x7610, R153 ;  /* 0x00007610ff997816 */ /* 0x000fe40000000099 */
[-C--:B------:R-:W-:Y:S02]  /*65f0*/  LEA.HI.X.SX32 R23, R21, R11.reuse, 0x1, P2 ;  /* 0x0000000b15177211 */ /* 0x080fe400010f0eff */
[C---:B------:R-:W-:Y:S02]  /*6600*/  IADD3 R20, P1, R17.reuse, R6, RZ ;  /* 0x0000000611147210 */ /* 0x040fe40007f3e0ff */
[----:B------:R-:W-:Y:S01]  /*6610*/  ISETP.GT.AND P0, PT, R4, 0x23, PT ;  /* 0x000000230400780c */ /* 0x000fe20003f04270 */
[C---:B0-----:R-:W-:Y:S01]  /*6620*/  IMAD R18, R12.reuse, 0x23, RZ ;  /* 0x000000230c127824 */ /* 0x041fe200078e02ff */
[----:B------:R-:W-:Y:S01]  /*6630*/  LEA.HI.X.SX32 R21, R17, R11, 0x1, P1 ;  /* 0x0000000b11157211 */ /* 0x000fe200008f0eff */
[----:B------:R0:W4:Y:S01]  /*6640*/  @P3 LDG.E.U8 R153, desc[UR14][R22.64] ;  /* 0x0000000e16993981 */ /* 0x000122000c1e1100 */
[----:B------:R-:W-:Y:S01]  /*6650*/  PRMT R19, RZ, 0x7610, R19 ;  /* 0x00007610ff137816 */ /* 0x000fe20000000013 */
[----:B------:R-:W-:Y:S01]  /*6660*/  IMAD R17, R12, 0x24, RZ ;  /* 0x000000240c117824 */ /* 0x000fe200078e02ff */
[----:B------:R-:W-:-:S02]  /*6670*/  ISETP.GT.AND P3, PT, R4, 0x24, PT ;  /* 0x000000240400780c */ /* 0x000fc40003f64270 */
[----:B------:R-:W-:Y:S02]  /*6680*/  PRMT R154, RZ, 0x7610, R154 ;  /* 0x00007610ff9a7816 */ /* 0x000fe4000000009a */
[----:B------:R1:W4:Y:S01]  /*6690*/  @P4 LDG.E.U8 R19, desc[UR14][R20.64] ;  /* 0x0000000e14134981 */ /* 0x000322000c1e1100 */
[----:B0-----:R-:W-:-:S04]  /*66a0*/  IADD3 R22, P1, R18, R6, RZ ;  /* 0x0000000612167210 */ /* 0x001fc80007f3e0ff */
[----:B------:R-:W-:Y:S01]  /*66b0*/  LEA.HI.X.SX32 R23, R18, R11, 0x1, P1 ;  /* 0x0000000b12177211 */ /* 0x000fe200008f0eff */
[----:B------:R-:W-:Y:S01]  /*66c0*/  IMAD R18, R12, 0x25, RZ ;  /* 0x000000250c127824 */ /* 0x000fe200078e02ff */
[----:B-1----:R-:W-:-:S03]  /*66d0*/  IADD3 R20, P2, R17, R6, RZ ;  /* 0x0000000611147210 */ /* 0x002fc60007f5e0ff */
[----:B------:R0:W4:Y:S01]  /*66e0*/  @P0 LDG.E.U8 R154, desc[UR14][R22.64] ;  /* 0x0000000e169a0981 */ /* 0x000122000c1e1100 */
[----:B------:R-:W-:Y:S02]  /*66f0*/  ISETP.GT.AND P4, PT, R4, 0x25, PT ;  /* 0x000000250400780c */ /* 0x000fe40003f84270 */
[-C--:B------:R-:W-:Y:S01]  /*6700*/  LEA.HI.X.SX32 R21, R17, R11.reuse, 0x1, P2 ;  /* 0x0000000b11157211 */ /* 0x080fe200010f0eff */
[----:B------:R-:W-:Y:S01]  /*6710*/  IMAD R17, R12, 0x26, RZ ;  /* 0x000000260c117824 */ /* 0x000fe200078e02ff */
[----:B------:R-:W-:Y:S02]  /*6720*/  IADD3 R156, P1, R18, R6, RZ ;  /* 0x00000006129c7210 */ /* 0x000fe40007f3e0ff */
[----:B------:R-:W-:Y:S02]  /*6730*/  ISETP.GT.AND P0, PT, R4, 0x26, PT ;  /* 0x000000260400780c */ /* 0x000fe40003f04270 */
[----:B0-----:R-:W-:Y:S01]  /*6740*/  PRMT R23, RZ, 0x7610, R23 ;  /* 0x00007610ff177816 */ /* 0x001fe20000000017 */
[----:B------:R-:W-:Y:S01]  /*6750*/  IMAD R22, R12, 0x27, RZ ;  /* 0x000000270c167824 */ /* 0x000fe200078e02ff */
[----:B------:R-:W-:-:S02]  /*6760*/  LEA.HI.X.SX32 R157, R18, R11, 0x1, P1 ;  /* 0x0000000b129d7211 */ /* 0x000fc400008f0eff */
[----:B------:R-:W-:Y:S02]  /*6770*/  PRMT R155, RZ, 0x7610, R155 ;  /* 0x00007610ff9b7816 */ /* 0x000fe4000000009b */
[----:B------:R0:W4:Y:S01]  /*6780*/  @P3 LDG.E.U8 R23, desc[UR14][R20.64] ;  /* 0x0000000e14173981 */ /* 0x000122000c1e1100 */
[----:B------:R-:W-:Y:S02]  /*6790*/  ISETP.GT.AND P3, PT, R4, 0x27, PT ;  /* 0x000000270400780c */ /* 0x000fe40003f64270 */
[----:B------:R-:W-:Y:S01]  /*67a0*/  PRMT R18, RZ, 0x7610, R18 ;  /* 0x00007610ff127816 */ /* 0x000fe20000000012 */
[----:B------:R1:W4:Y:S01]  /*67b0*/  @P4 LDG.E.U8 R155, desc[UR14][R156.64] ;  /* 0x0000000e9c9b4981 */ /* 0x000322000c1e1100 */
[-C--:B------:R-:W-:Y:S02]  /*67c0*/  IADD3 R188, P2, R22, R6.reuse, RZ ;  /* 0x0000000616bc7210 */ /* 0x080fe40007f5e0ff */
[----:B0-----:R-:W-:-:S04]  /*67d0*/  IADD3 R20, P1, R17, R6, RZ ;  /* 0x0000000611147210 */ /* 0x001fc80007f3e0ff */
[-C--:B------:R-:W-:Y:S01]  /*67e0*/  LEA.HI.X.SX32 R21, R17, R11.reuse, 0x1, P1 ;  /* 0x0000000b11157211 */ /* 0x080fe200008f0eff */
[----:B------:R-:W-:Y:S01]  /*67f0*/  IMAD R17, R12, 0x28, RZ ;  /* 0x000000280c117824 */ /* 0x000fe200078e02ff */
[----:B------:R-:W-:Y:S02]  /*6800*/  ISETP.GT.AND P4, PT, R4, 0x28, PT ;  /* 0x000000280400780c */ /* 0x000fe40003f84270 */
[----:B-1----:R-:W-:Y:S01]  /*6810*/  PRMT R156, RZ, 0x7610, R156 ;  /* 0x00007610ff9c7816 */ /* 0x002fe2000000009c */
[----:B------:R0:W4:Y:S01]  /*6820*/  @P0 LDG.E.U8 R18, desc[UR14][R20.64] ;  /* 0x0000000e14120981 */ /* 0x000122000c1e1100 */
[-C--:B------:R-:W-:Y:S02]  /*6830*/  LEA.HI.X.SX32 R189, R22, R11.reuse, 0x1, P2 ;  /* 0x0000000b16bd7211 */ /* 0x080fe400010f0eff */
[C---:B------:R-:W-:Y:S02]  /*6840*/  IADD3 R158, P1, R17.reuse, R6, RZ ;  /* 0x00000006119e7210 */ /* 0x040fe40007f3e0ff */
[----:B------:R-:W-:Y:S01]  /*6850*/  ISETP.GT.AND P0, PT, R4, 0x29, PT ;  /* 0x000000290400780c */ /* 0x000fe20003f04270 */
[----:B------:R1:W4:Y:S01]  /*6860*/  @P3 LDG.E.U8 R156, desc[UR14][R188.64] ;  /* 0x0000000ebc9c3981 */ /* 0x000322000c1e1100 */
[----:B0-----:R-:W-:Y:S01]  /*6870*/  IMAD R21, R12, 0x29, RZ ;  /* 0x000000290c157824 */ /* 0x001fe200078e02ff */
[----:B------:R-:W-:-:S02]  /*6880*/  LEA.HI.X.SX32 R159, R17, R11, 0x1, P1 ;  /* 0x0000000b119f7211 */ /* 0x000fc400008f0eff */
[----:B------:R-:W-:Y:S02]  /*6890*/  PRMT R20, RZ, 0x7610, R20 ;  /* 0x00007610ff147816 */ /* 0x000fe40000000014 */
[C---:B-1----:R-:W-:Y:S01]  /*68a0*/  IADD3 R188, P1, R21.reuse, R6, RZ ;  /* 0x0000000615bc7210 */ /* 0x042fe20007f3e0ff */
[----:B------:R-:W-:Y:S01]  /*68b0*/  IMAD R22, R12, 0x2a, RZ ;  /* 0x0000002a0c167824 */ /* 0x000fe200078e02ff */
[----:B------:R-:W-:Y:S02]  /*68c0*/  PRMT R17, RZ, 0x7610, R17 ;  /* 0x00007610ff117816 */ /* 0x000fe40000000011 */
[----:B------:R0:W4:Y:S01]  /*68d0*/  @P4 LDG.E.U8 R20, desc[UR14][R158.64] ;  /* 0x0000000e9e144981 */ /* 0x000122000c1e1100 */
[----:B------:R-:W-:Y:S01]  /*68e0*/  ISETP.GT.AND P3, PT, R4, 0x2a, PT ;  /* 0x0000002a0400780c */ /* 0x000fe20003f64270 */
[----:B------:R-:W-:Y:S01]  /*68f0*/  IMAD R157, R12, 0x2b, RZ ;  /* 0x0000002b0c9d7824 */ /* 0x000fe200078e02ff */
[----:B------:R-:W-:Y:S02]  /*6900*/  LEA.HI.X.SX32 R189, R21, R11, 0x1, P1 ;  /* 0x0000000b15bd7211 */ /* 0x000fe400008f0eff */
[----:B------:R-:W-:-:S03]  /*6910*/  ISETP.GT.AND P4, PT, R4, 0x2b, PT ;  /* 0x0000002b0400780c */ /* 0x000fc60003f84270 */
[----:B------:R1:W4:Y:S01]  /*6920*/  @P0 LDG.E.U8 R17, desc[UR14][R188.64] ;  /* 0x0000000ebc110981 */ /* 0x000322000c1e1100 */
[-C--:B0-----:R-:W-:Y:S02]  /*6930*/  IADD3 R158, P2, R22, R6.reuse, RZ ;  /* 0x00000006169e7210 */ /* 0x081fe40007f5e0ff */
[----:B------:R-:W-:Y:S01]  /*6940*/  PRMT R21, RZ, 0x7610, R21 ;  /* 0x00007610ff157816 */ /* 0x000fe20000000015 */
[----:B------:R-:W-:Y:S01]  /*6950*/  IMAD R190, R12, 0x2c, RZ ;  /* 0x0000002c0cbe7824 */ /* 0x000fe200078e02ff */
[----:B------:R-:W-:Y:S02]  /*6960*/  LEA.HI.X.SX32 R159, R22, R11, 0x1, P2 ;  /* 0x0000000b169f7211 */ /* 0x000fe400010f0eff */
[----:B-1----:R-:W-:-:S03]  /*6970*/  IADD3 R188, P1, R157, R6, RZ ;  /* 0x000000069dbc7210 */ /* 0x002fc60007f3e0ff */
[----:B------:R0:W4:Y:S01]  /*6980*/  @P3 LDG.E.U8 R21, desc[UR14][R158.64] ;  /* 0x0000000e9e153981 */ /* 0x000122000c1e1100 */
[----:B------:R-:W-:Y:S02]  /*6990*/  PRMT R22, RZ, 0x7610, R22 ;  /* 0x00007610ff167816 */ /* 0x000fe40000000016 */
[----:B------:R-:W-:Y:S02]  /*69a0*/  ISETP.GT.AND P0, PT, R4, 0x2c, PT ;  /* 0x0000002c0400780c */ /* 0x000fe40003f04270 */
[----:B------:R-:W-:Y:S01]  /*69b0*/  LEA.HI.X.SX32 R189, R157, R11, 0x1, P1 ;  /* 0x0000000b9dbd7211 */ /* 0x000fe200008f0eff */
[----:B------:R-:W-:Y:S01]  /*69c0*/  IMAD R196, R12, 0x2e, RZ ;  /* 0x0000002e0cc47824 */ /* 0x000fe200078e02ff */
[----:B------:R-:W-:Y:S02]  /*69d0*/  ISETP.GT.AND P3, PT, R4, 0x2d, PT ;  /* 0x0000002d0400780c */ /* 0x000fe40003f64270 */
[----:B0-----:R-:W-:Y:S01]  /*69e0*/  IADD3 R158, P1, R190, R6, RZ ;  /* 0x00000006be9e7210 */ /* 0x001fe20007f3e0ff */
[----:B------:R0:W4:Y:S01]  /*69f0*/  @P4 LDG.E.U8 R22, desc[UR14][R188.64] ;  /* 0x0000000ebc164981 */ /* 0x000122000c1e1100 */
[----:B------:R-:W-:-:S02]  /*6a00*/  PRMT R157, RZ, 0x7610, R157 ;  /* 0x00007610ff9d7816 */ /* 0x000fc4000000009d */
[----:B------:R-:W-:Y:S02]  /*6a10*/  LEA.HI.X.SX32 R159, R190, R11, 0x1, P1 ;  /* 0x0000000bbe9f7211 */ /* 0x000fe400008f0eff */
[----:B------:R-:W-:-:S03]  /*6a20*/  ISETP.GT.AND P4, PT, R4, 0x2e, PT ;  /* 0x0000002e0400780c */ /* 0x000fc60003f84270 */
[----:B------:R1:W4:Y:S01]  /*6a30*/  @P0 LDG.E.U8 R157, desc[UR14][R158.64] ;  /* 0x0000000e9e9d0981 */ /* 0x000322000c1e1100 */
[----:B0-----:R-:W-:Y:S01]  /*6a40*/  IMAD R189, R12, 0x2d, RZ ;  /* 0x0000002d0cbd7824 */ /* 0x001fe200078e02ff */
[----:B------:R-:W-:-:S04]  /*6a50*/  IADD3 R188, P1, R196, R6, RZ ;  /* 0x00000006c4bc7210 */ /* 0x000fc80007f3e0ff */
[C---:B------:R-:W-:Y:S01]  /*6a60*/  IADD3 R190, P2, R189.reuse, R6, RZ ;  /* 0x00000006bdbe7210 */ /* 0x040fe20007f5e0ff */
[----:B------:R-:W-:Y:S01]  /*6a70*/  IMAD R197, R12, 0x2f, RZ ;  /* 0x0000002f0cc57824 */ /* 0x000fe200078e02ff */
[----:B-1----:R-:W-:Y:S02]  /*6a80*/  PRMT R159, RZ, 0x7610, R159 ;  /* 0x00007610ff9f7816 */ /* 0x002fe4000000009f */
[-C--:B------:R-:W-:Y:S02]  /*6a90*/  LEA.HI.X.SX32 R191, R189, R11.reuse, 0x1, P2 ;  /* 0x0000000bbdbf7211 */ /* 0x080fe400010f0eff */
[----:B------:R-:W-:Y:S02]  /*6aa0*/  PRMT R158, RZ, 0x7610, R158 ;  /* 0x00007610ff9e7816 */ /* 0x000fe4000000009e */
[----:B------:R-:W-:Y:S01]  /*6ab0*/  ISETP.GT.AND P0, PT, R4, 0x2f, PT ;  /* 0x0000002f0400780c */ /* 0x000fe20003f04270 */
[----:B------:R0:W4:Y:S01]  /*6ac0*/  @P3 LDG.E.U8 R159, desc[UR14][R190.64] ;  /* 0x0000000ebe9f3981 */ /* 0x000122000c1e1100 */
[----:B------:R-:W-:-:S02]  /*6ad0*/  LEA.HI.X.SX32 R189, R196, R11, 0x1, P1 ;  /* 0x0000000bc4bd7211 */ /* 0x000fc400008f0eff */
[----:B------:R-:W-:-:S03]  /*6ae0*/  ISETP.GT.AND P2, PT, R4, 0x30, PT ;  /* 0x000000300400780c */ /* 0x000fc60003f44270 */
[----:B------:R1:W4:Y:S01]  /*6af0*/  @P4 LDG.E.U8 R158, desc[UR14][R188.64] ;  /* 0x0000000ebc9e4981 */ /* 0x000322000c1e1100 */
[----:B------:R-:W-:Y:S02]  /*6b00*/  PRMT R196, RZ, 0x7610, R196 ;  /* 0x00007610ffc47816 */ /* 0x000fe400000000c4 */
[----:B0-----:R-:W-:-:S04]  /*6b10*/  IADD3 R190, P1, R197, R6, RZ ;  /* 0x00000006c5be7210 */ /* 0x001fc80007f3e0ff */
[----:B------:R-:W-:Y:S01]  /*6b20*/  LEA.HI.X.SX32 R191, R197, R11, 0x1, P1 ;  /* 0x0000000bc5bf7211 */ /* 0x000fe200008f0eff */
[----:B-1----:R-:W-:-:S04]  /*6b30*/  IMAD R189, R12, 0x30, RZ ;  /* 0x000000300cbd7824 */ /* 0x002fc800078e02ff */
[----:B------:R0:W4:Y:S01]  /*6b40*/  @P0 LDG.E.U8 R196, desc[UR14][R190.64] ;  /* 0x0000000ebec40981 */ /* 0x000122000c1e1100 */
[----:B------:R-:W-:-:S04]  /*6b50*/  IADD3 R188, P1, R189, R6, RZ ;  /* 0x00000006bdbc7210 */ /* 0x000fc80007f3e0ff */
[----:B------:R-:W-:Y:S02]  /*6b60*/  LEA.HI.X.SX32 R189, R189, R11, 0x1, P1 ;  /* 0x0000000bbdbd7211 */ /* 0x000fe400008f0eff */
[----:B0-----:R-:W-:Y:S01]  /*6b70*/  PRMT R190, RZ, 0x7610, R190 ;  /* 0x00007610ffbe7816 */ /* 0x001fe200000000be */
[----:B------:R-:W-:Y:S01]  /*6b80*/  IMAD R191, R12, 0x31, RZ ;  /* 0x000000310cbf7824 */ /* 0x000fe200078e02ff */
[----:B------:R-:W-:-:S04]  /*6b90*/  ISETP.GT.AND P1, PT, R4, 0x31, PT ;  /* 0x000000310400780c */ /* 0x000fc80003f24270 */
[----:B------:R0:W4:Y:S02]  /*6ba0*/  @P2 LDG.E.U8 R190, desc[UR14][R188.64] ;  /* 0x0000000ebcbe2981 */ /* 0x000124000c1e1100 */
[----:B0-----:R-:W-:-:S04]  /*6bb0*/  IADD3 R188, P0, R191, R6, RZ ;  /* 0x00000006bfbc7210 */ /* 0x001fc80007f1e0ff */
[----:B------:R-:W-:Y:S02]  /*6bc0*/  LEA.HI.X.SX32 R189, R191, R11, 0x1, P0 ;  /* 0x0000000bbfbd7211 */ /* 0x000fe400000f0eff */
[----:B------:R-:W-:-:S06]  /*6bd0*/  PRMT R191, RZ, 0x7610, R191 ;  /* 0x00007610ffbf7816 */ /* 0x000fcc00000000bf */
[----:B------:R0:W4:Y:S01]  /*6be0*/  @P1 LDG.E.U8 R191, desc[UR14][R188.64] ;  /* 0x0000000ebcbf1981 */ /* 0x000122000c1e1100 */
[----:B------:R-:W-:Y:S01]  /*6bf0*/  ISETP.GT.AND P1, PT, R4, 0x32, PT ;  /* 0x000000320400780c */ /* 0x000fe20003f24270 */
[----:B0-----:R-:W-:Y:S01]  /*6c00*/  IMAD R189, R12, 0x32, RZ ;  /* 0x000000320cbd7824 */ /* 0x001fe200078e02ff */
[----:B------:R-:W-:-:S04]  /*6c10*/  PRMT R197, RZ, 0x7610, R197 ;  /* 0x00007610ffc57816 */ /* 0x000fc800000000c5 */
[----:B------:R-:W-:-:S04]  /*6c20*/  IADD3 R188, P0, R189, R6, RZ ;  /* 0x00000006bdbc7210 */ /* 0x000fc80007f1e0ff */
[----:B------:R-:W-:-:S05]  /*6c30*/  LEA.HI.X.SX32 R189, R189, R11, 0x1, P0 ;  /* 0x0000000bbdbd7211 */ /* 0x000fca00000f0eff */
        /* <DEDUP_REMOVED lines=72> */
[----:B------:R0:W4:Y:S04]  /*70c0*/  @P1 LDG.E.U8 R209, desc[UR14][R188.64] ;  /* 0x0000000ebcd11981 */ /* 0x000128000c1e1100 */
[----:B------:R1:W-:Y:S01]  /*70d0*/  STL [R1+0x1bc], R6 ;  /* 0x0001bc0601007387 */ /* 0x0003e20000100800 */
[----:B0-----:R-:W-:-:S05]  /*70e0*/  IMAD R189, R12, 0x3f, RZ ;  /* 0x0000003f0cbd7824 */ /* 0x001fca00078e02ff */
[C---:B------:R-:W-:Y:S02]  /*70f0*/  IADD3 R188, P0, R189.reuse, R6, RZ ;  /* 0x00000006bdbc7210 */ /* 0x040fe40007f1e0ff */
[----:B-1----:R-:W4:Y:S02]  /*7100*/  LDL R6, [R1+0x160] ;  /* 0x0001600001067983 */ /* 0x002f240000100800 */
[----:B------:R-:W-:Y:S02]  /*7110*/  LEA.HI.X.SX32 R189, R189, R11, 0x1, P0 ;  /* 0x0000000bbdbd7211 */ /* 0x000fe400000f0eff */
[----:B------:R-:W-:Y:S02]  /*7120*/  ISETP.GE.AND P0, PT, R5, R4, PT ;  /* 0x000000040500720c */ /* 0x000fe40003f06270 */
[----:B------:R-:W4:Y:S01]  /*7130*/  LDL.LU R5, [R1+0x158] ;  /* 0x0001580001057983 */ /* 0x000f220000300800 */
[----:B------:R-:W-:Y:S02]  /*7140*/  ISETP.GT.AND P1, PT, R4, 0x3f, PT ;  /* 0x0000003f0400780c */ /* 0x000fe40003f24270 */
[----:B------:R-:W-:-:S11]  /*7150*/  PRMT R210, RZ, 0x7610, R210 ;  /* 0x00007610ffd27816 */ /* 0x000fd600000000d2 */
[----:B------:R0:W4:Y:S01]  /*7160*/  @P1 LDG.E.U8 R210, desc[UR14][R188.64] ;  /* 0x0000000ebcd21981 */ /* 0x000122000c1e1100 */
[----:B--2---:R-:W-:Y:S02]  /*7170*/  LOP3.LUT R162, R162, 0xffff, RZ, 0xc0, !PT ;  /* 0x0000ffffa2a27812 */ /* 0x004fe400078ec0ff */
[----:B---3--:R-:W-:Y:S02]  /*7180*/  LOP3.LUT R163, R163, 0xffff, RZ, 0xc0, !PT ;  /* 0x0000ffffa3a37812 */ /* 0x008fe400078ec0ff */
[----:B----4-:R-:W-:Y:S02]  /*7190*/  LOP3.LUT R180, R180, 0xffff, RZ, 0xc0, !PT ;  /* 0x0000ffffb4b47812 */ /* 0x010fe400078ec0ff */
[----:B------:R-:W-:Y:S02]  /*71a0*/  LOP3.LUT R181, R181, 0xffff, RZ, 0xc0, !PT ;  /* 0x0000ffffb5b57812 */ /* 0x000fe400078ec0ff */
[----:B------:R-:W-:Y:S02]  /*71b0*/  LOP3.LUT R182, R182, 0xffff, RZ, 0xc0, !PT ;  /* 0x0000ffffb6b67812 */ /* 0x000fe400078ec0ff */
[----:B------:R-:W-:-:S02]  /*71c0*/  LOP3.LUT R183, R183, 0xffff, RZ, 0xc0, !PT ;  /* 0x0000ffffb7b77812 */ /* 0x000fc400078ec0ff */
[----:B------:R-:W-:Y:S02]  /*71d0*/  LOP3.LUT R184, R184, 0xffff, RZ, 0xc0, !PT ;  /* 0x0000ffffb8b87812 */ /* 0x000fe400078ec0ff */
[----:B------:R-:W-:Y:S02]  /*71e0*/  LOP3.LUT R185, R185, 0xffff, RZ, 0xc0, !PT ;  /* 0x0000ffffb9b97812 */ /* 0x000fe400078ec0ff */
[----:B------:R-:W-:Y:S02]  /*71f0*/  LOP3.LUT R186, R186, 0xffff, RZ, 0xc0, !PT ;  /* 0x0000ffffbaba7812 */ /* 0x000fe400078ec0ff */
[----:B------:R-:W-:Y:S02]  /*7200*/  LOP3.LUT R187, R187, 0xffff, RZ, 0xc0, !PT ;  /* 0x0000ffffbbbb7812 */ /* 0x000fe400078ec0ff */
[----:B------:R-:W-:Y:S02]  /*7210*/  LOP3.LUT R192, R192, 0xffff, RZ, 0xc0, !PT ;  /* 0x0000ffffc0c07812 */ /* 0x000fe400078ec0ff */
[----:B------:R-:W-:-:S02]  /*7220*/  LOP3.LUT R193, R193, 0xffff, RZ, 0xc0, !PT ;  /* 0x0000ffffc1c17812 */ /* 0x000fc400078ec0ff */
[----:B------:R-:W-:Y:S02]  /*7230*/  LOP3.LUT R160, R160, 0xffff, RZ, 0xc0, !PT ;  /* 0x0000ffffa0a07812 */ /* 0x000fe400078ec0ff */
[----:B------:R-:W-:Y:S02]  /*7240*/  LOP3.LUT R194, R194, 0xffff, RZ, 0xc0, !PT ;  /* 0x0000ffffc2c27812 */ /* 0x000fe400078ec0ff */
[----:B------:R-:W-:Y:S02]  /*7250*/  LOP3.LUT R195, R195, 0xffff, RZ, 0xc0, !PT ;  /* 0x0000ffffc3c37812 */ /* 0x000fe400078ec0ff */
[----:B------:R-:W-:Y:S02]  /*7260*/  LOP3.LUT R161, R161, 0xffff, RZ, 0xc0, !PT ;  /* 0x0000ffffa1a17812 */ /* 0x000fe400078ec0ff */
[----:B0-----:R-:W-:Y:S02]  /*7270*/  PRMT R188, R162, 0x3340, R163 ;  /* 0x00003340a2bc7816 */ /* 0x001fe400000000a3 */
[----:B------:R-:W-:-:S02]  /*7280*/  PRMT R180, R180, 0x3340, R181 ;  /* 0x00003340b4b47816 */ /* 0x000fc400000000b5 */
[----:B------:R-:W-:Y:S02]  /*7290*/  PRMT R182, R182, 0x3340, R183 ;  /* 0x00003340b6b67816 */ /* 0x000fe400000000b7 */
[----:B------:R-:W-:Y:S02]  /*72a0*/  PRMT R184, R184, 0x3340, R185 ;  /* 0x00003340b8b87816 */ /* 0x000fe400000000b9 */
[----:B------:R-:W-:Y:S02]  /*72b0*/  PRMT R162, R186, 0x3340, R187 ;  /* 0x00003340baa27816 */ /* 0x000fe400000000bb */
[----:B------:R-:W-:Y:S02]  /*72c0*/  PRMT R192, R192, 0x3340, R193 ;  /* 0x00003340c0c07816 */ /* 0x000fe400000000c1 */
[----:B------:R-:W-:Y:S02]  /*72d0*/  PRMT R163, R194, 0x3340, R195 ;  /* 0x00003340c2a37816 */ /* 0x000fe400000000c3 */
[----:B------:R-:W-:-:S02]  /*72e0*/  PRMT R160, R160, 0x3340, R161 ;  /* 0x00003340a0a07816 */ /* 0x000fc400000000a1 */
[----:B------:R-:W-:Y:S02]  /*72f0*/  PRMT R161, R180, 0x5410, R182 ;  /* 0x00005410b4a17816 */ /* 0x000fe400000000b6 */
[----:B------:R-:W-:Y:S02]  /*7300*/  PRMT R162, R184, 0x5410, R162 ;  /* 0x00005410b8a27816 */ /* 0x000fe400000000a2 */
[----:B------:R-:W-:Y:S02]  /*7310*/  PRMT R163, R192, 0x5410, R163 ;  /* 0x00005410c0a37816 */ /* 0x000fe400000000a3 */
[----:B------:R-:W-:Y:S01]  /*7320*/  PRMT R160, R160, 0x5410, R188 ;  /* 0x00005410a0a07816 */ /* 0x000fe200000000bc */
[----:B------:R-:W-:Y:S01]  /*7330*/  BAR.SYNC.DEFER_BLOCKING 0x0 ;  /* 0x0000000000007b1d */ /* 0x000fe20000010000 */
[----:B------:R-:W-:Y:S02]  /*7340*/  IADD3 RZ, P1, R3, R9, RZ ;  /* 0x0000000903ff7210 */ /* 0x000fe40007f3e0ff */
[----:B------:R-:W-:-:S02]  /*7350*/  SHF.R.S32.HI R12, RZ, 0x1f, R3 ;  /* 0x0000001fff0c7819 */ /* 0x000fc40000011403 */
[----:B------:R-:W-:Y:S02]  /*7360*/  PRMT R180, RZ, 0x7610, R180 ;  /* 0x00007610ffb47816 */ /* 0x000fe400000000b4 */
[----:B------:R-:W-:Y:S02]  /*7370*/  PRMT R181, RZ, 0x7610, R181 ;  /* 0x00007610ffb57816 */ /* 0x000fe400000000b5 */
[----:B------:R-:W-:Y:S01]  /*7380*/  PRMT R182, RZ, 0x7610, R182 ;  /* 0x00007610ffb67816 */ /* 0x000fe200000000b6 */
[----:B------:R0:W-:Y:S02]  /*7390*/  STS.128 [R6+UR12], R160 ;  /* 0x000000a006007988 */ /* 0x0001e40008000c0c */
[C---:B0-----:R-:W-:Y:S01]  /*73a0*/  IMAD.X R161, R12.reuse, 0x1, R229, P1 ;  /* 0x000000010ca17824 */ /* 0x041fe200008e06e5 */
[C---:B------:R-:W-:Y:S01]  /*73b0*/  IADD3 R162, P1, R3.reuse, R0, RZ ;  /* 0x0000000003a27210 */ /* 0x040fe20007f3e0ff */
[C---:B------:R-:W-:Y:S01]  /*73c0*/  IMAD.IADD R160, R3.reuse, 0x1, R9 ;  /* 0x0000000103a07824 */ /* 0x040fe200078e0209 */
[----:B------:R-:W2:Y:S03]  /*73d0*/  LDL R6, [R1+0xf8] ;  /* 0x0000f80001067983 */ /* 0x000ea60000100800 */
[----:B------:R-:W-:Y:S01]  /*73e0*/  IMAD.X R163, R12, 0x1, R16, P1 ;  /* 0x000000010ca37824 */ /* 0x000fe200008e0610 */
[----:B------:R0:W3:Y:S04]  /*73f0*/  @!P0 LDG.E.U8 R180, desc[UR14][R160.64] ;  /* 0x0000000ea0b48981 */ /* 0x0000e8000c1e1100 */
[----:B------:R-:W4:Y:S01]  /*7400*/  @!P0 LDG.E.U8 R181, desc[UR14][R162.64] ;  /* 0x0000000ea2b58981 */ /* 0x000f22000c1e1100 */
[----:B0-----:R-:W-:-:S03]  /*7410*/  IADD3 R160, P1, R3, R2, RZ ;  /* 0x0000000203a07210 */ /* 0x001fc60007f3e0ff */
[----:B------:R-:W3:Y:S02]  /*7420*/  LDL R2, [R1+0xdc] ;  /* 0x0000dc0001027983 */ /* 0x000ee40000100800 */
[----:B------:R-:W-:Y:S02]  /*7430*/  IMAD.X R161, R12, 0x1, R5, P1 ;  /* 0x000000010ca17824 */ /* 0x000fe400008e0605 */
[----:B------:R-:W2:Y:S04]  /*7440*/  LDL R162, [R1+0x118] ;  /* 0x0001180001a27983 */ /* 0x000ea80000100800 */
[----:B------:R-:W4:Y:S04]  /*7450*/  LDL R163, [R1+0xfc] ;  /* 0x0000fc0001a37983 */ /* 0x000f280000100800 */
[----:B------:R0:W-:Y:S04]  /*7460*/  STL [R1+0x17c], R5 ;  /* 0x00017c0501007387 */ /* 0x0001e80000100800 */
[----:B------:R1:W3:Y:S04]  /*7470*/  @!P0 LDG.E.U8 R182, desc[UR14][R160.64] ;  /* 0x0000000ea0b68981 */ /* 0x0002e8000c1e1100 */
[----:B0-----:R-:W2:Y:S04]  /*7480*/  LDL R5, [R1+0x11c] ;  /* 0x00011c0001057983 */ /* 0x001ea80000100800 */
[----:B------:R-:W1:Y:S02]  /*7490*/  LDL R161, [R1+0x13c] ;  /* 0x00013c0001a17983 */ /* 0x000e640000100800 */
[----:B-1----:R-:W-:-:S02]  /*74a0*/  IADD3 R160, P1, R3, R161, RZ ;  /* 0x000000a103a07210 */ /* 0x002fc40007f3e0ff */
[----:B------:R-:W4:Y:S01]  /*74b0*/  LDL R161, [R1+0x138] ;  /* 0x0001380001a17983 */ /* 0x000f220000100800 */
[----:B------:R-:W-:Y:S02]  /*74c0*/  PRMT R183, RZ, 0x7610, R183 ;  /* 0x00007610ffb77816 */ /* 0x000fe400000000b7 */
[----:B------:R-:W-:Y:S02]  /*74d0*/  PRMT R184, RZ, 0x7610, R184 ;  /* 0x00007610ffb87816 */ /* 0x000fe400000000b8 */
[----:B------:R-:W-:Y:S01]  /*74e0*/  PRMT R185, RZ, 0x7610, R185 ;  /* 0x00007610ffb97816 */ /* 0x000fe200000000b9 */
[----:B----4-:R-:W-:-:S05]  /*74f0*/  IMAD.X R161, R12, 0x1, R161, P1 ;  /* 0x000000010ca17824 */ /* 0x010fca00008e06a1 */
[----:B------:R2:W4:Y:S02]  /*7500*/  @!P0 LDG.E.U8 R183, desc[UR14][R160.64] ;  /* 0x0000000ea0b78981 */ /* 0x000524000c1e1100 */
[C---:B--2---:R-:W-:Y:S02]  /*7510*/  IADD3 R160, P1, R3.reuse, R5, RZ ;  /* 0x0000000503a07210 */ /* 0x044fe40007f3e0ff */
[----:B------:R-:W-:Y:S01]  /*7520*/  PRMT R186, RZ, 0x7610, R186 ;  /* 0x00007610ffba7816 */ /* 0x000fe200000000ba */
[----:B------:R-:W2:Y:S02]  /*7530*/  LDL R5, [R1+0x5c] ;  /* 0x00005c0001057983 */ /* 0x000ea40000100800 */
[----:B------:R-:W-:Y:S01]  /*7540*/  IMAD.X R161, R12, 0x1, R162, P1 ;  /* 0x000000010ca17824 */ /* 0x000fe200008e06a2 */
[----:B------:R-:W-:Y:S01]  /*7550*/  PRMT R187, RZ, 0x7610, R187 ;  /* 0x00007610ffbb7816 */ /* 0x000fe200000000bb */
[----:B------:R-:W4:Y:S04]  /*7560*/  LDL R162, [R1+0x7c] ;  /* 0x00007c0001a27983 */ /* 0x000f280000100800 */
[----:B------:R0:W2:Y:S02]  /*7570*/  @!P0 LDG.E.U8 R184, desc[UR14][R160.64] ;  /* 0x0000000ea0b88981 */ /* 0x0000a4000c1e1100 */
[----:B0-----:R-:W-:-:S02]  /*7580*/  IADD3 R160, P1, R3, R163, RZ ;  /* 0x000000a303a07210 */ /* 0x001fc40007f3e0ff */
[----:B------:R-:W4:Y:S03]  /*7590*/  LDL R163, [R1+0x98] ;  /* 0x0000980001a37983 */ /* 0x000f260000100800 */
[----:B------:R-:W-:Y:S02]  /*75a0*/  IMAD.X R161, R12, 0x1, R6, P1 ;  /* 0x000000010ca17824 */ /* 0x000fe400008e0606 */
[----:B------:R-:W2:Y:S04]  /*75b0*/  LDL R6, [R1+0x78] ;  /* 0x0000780001067983 */ /* 0x000ea80000100800 */
[----:B------:R3:W2:Y:S04]  /*75c0*/  @!P0 LDG.E.U8 R185, desc[UR14][R160.64] ;  /* 0x0000000ea0b98981 */ /* 0x0006a8000c1e1100 */
[----:B------:R-:W4:Y:S01]  /*75d0*/  LDL R161, [R1+0xd8] ;  /* 0x0000d80001a17983 */ /* 0x000f220000100800 */
[----:B---3--:R-:W-:-:S03]  /*75e0*/  IADD3 R160, P1, R3, R2, RZ ;  /* 0x0000000203a07210 */ /* 0x008fc60007f3e0ff */
[----:B------:R-:W3:Y:S02]  /*75f0*/  LDL R2, [R1+0x58] ;  /* 0x0000580001027983 */ /* 0x000ee40000100800 */
[----:B----4-:R-:W-:-:S05]  /*7600*/  IMAD.X R161, R12, 0x1, R161, P1 ;  /* 0x000000010ca17824 */ /* 0x010fca00008e06a1 */
[----:B------:R0:W4:Y:S04]  /*7610*/  @!P0 LDG.E.U8 R186, desc[UR14][R160.64] ;  /* 0x0000000ea0ba8981 */ /* 0x000128000c1e1100 */
[----:B------:R-:W0:Y:S02]  /*7620*/  LDL R161, [R1+0xbc] ;  /* 0x0000bc0001a17983 */ /* 0x000e240000100800 */
[----:B0-----:R-:W-:Y:S02]  /*7630*/  IADD3 R160, P1, R3, R161, RZ ;  /* 0x000000a103a07210 */ /* 0x001fe40007f3e0ff */
[----:B------:R-:W2:Y:S03]  /*7640*/  LDL R161, [R1+0xb8] ;  /* 0x0000b80001a17983 */ /* 0x000ea60000100800 */
[----:B--2---:R-:W-:-:S05]  /*7650*/  IMAD.X R161, R12, 0x1, R161, P1 ;  /* 0x000000010ca17824 */ /* 0x004fca00008e06a1 */
[----:B------:R0:W2:Y:S04]  /*7660*/  @!P0 LDG.E.U8 R187, desc[UR14][R160.64] ;  /* 0x0000000ea0bb8981 */ /* 0x0000a8000c1e1100 */
[----:B------:R-:W0:Y:S01]  /*7670*/  LDL R161, [R1+0x9c] ;  /* 0x00009c0001a17983 */ /* 0x000e220000100800 */
[----:B------:R-:W-:Y:S02]  /*7680*/  PRMT R188, RZ, 0x7610, R188 ;  /* 0x00007610ffbc7816 */ /* 0x000fe400000000bc */
[----:B------:R-:W-:Y:S02]  /*7690*/  PRMT R189, RZ, 0x7610, R189 ;  /* 0x00007610ffbd7816 */ /* 0x000fe400000000bd */
[----:B------:R-:W-:Y:S02]  /*76a0*/  LOP3.LUT R164, R164, 0xffff, RZ, 0xc0, !PT ;  /* 0x0000ffffa4a47812 */ /* 0x000fe400078ec0ff */
[----:B------:R-:W-:-:S02]  /*76b0*/  LOP3.LUT R179, R179, 0xffff, RZ, 0xc0, !PT ;  /* 0x0000ffffb3b37812 */ /* 0x000fc400078ec0ff */
[----:B------:R-:W-:Y:S02]  /*76c0*/  LOP3.LUT R165, R165, 0xffff, RZ, 0xc0, !PT ;  /* 0x0000ffffa5a57812 */ /* 0x000fe400078ec0ff */
[----:B------:R-:W-:Y:S02]  /*76d0*/  LOP3.LUT R178, R178, 0xffff, RZ, 0xc0, !PT ;  /* 0x0000ffffb2b27812 */ /* 0x000fe400078ec0ff */
[----:B0-----:R-:W-:-:S05]  /*76e0*/  IADD3 R160, P1, R3, R161, RZ ;  /* 0x000000a103a07210 */ /* 0x001fca0007f3e0ff */
[----:B------:R-:W-:-:S05]  /*76f0*/  IMAD.X R161, R12, 0x1, R163, P1 ;  /* 0x000000010ca17824 */ /* 0x000fca00008e06a3 */
[----:B------:R0:W2:Y:S02]  /*7700*/  @!P0 LDG.E.U8 R188, desc[UR14][R160.64] ;  /* 0x0000000ea0bc8981 */ /* 0x0000a4000c1e1100 */
[----:B0-----:R-:W-:-:S05]  /*7710*/  IADD3 R160, P1, R3, R162, RZ ;  /* 0x000000a203a07210 */ /* 0x001fca0007f3e0ff */
[----:B------:R-:W-:Y:S01]  /*7720*/  IMAD.X R161, R12, 0x1, R6, P1 ;  /* 0x000000010ca17824 */ /* 0x000fe200008e0606 */
[----:B------:R-:W-:Y:S01]  /*7730*/  PRMT R162, R179, 0x3340, R164 ;  /* 0x00003340b3a27816 */ /* 0x000fe200000000a4 */
[----:B------:R-:W4:Y:S04]  /*7740*/  LDL R6, [R1+0x1c] ;  /* 0x00001c0001067983 */ /* 0x000f280000100800 */
[----:B------:R0:W2:Y:S04]  /*7750*/  @!P0 LDG.E.U8 R189, desc[UR14][R160.64] ;  /* 0x0000000ea0bd8981 */ /* 0x0000a8000c1e1100 */
[----:B------:R-:W4:Y:S01]  /*7760*/  LDL R164, [R1+0x3c] ;  /* 0x00003c0001a47983 */ /* 0x000f220000100800 */
[----:B------:R-:W-:-:S03]  /*7770*/  PRMT R163, R178, 0x3340, R165 ;  /* 0x00003340b2a37816 */ /* 0x000fc600000000a5 */
[----:B------:R-:W2:Y:S01]  /*7780*/  LDL R165, [R1+0x38] ;  /* 0x0000380001a57983 */ /* 0x000ea20000100800 */
[----:B0-----:R-:W-:-:S03]  /*7790*/  IADD3 R160, P1, R3, R5, RZ ;  /* 0x0000000503a07210 */ /* 0x001fc60007f3e0ff */
[----:B------:R-:W2:Y:S02]  /*77a0*/  LDL R5, [R1+0x18] ;  /* 0x0000180001057983 */ /* 0x000ea40000100800 */
[----:B---3--:R-:W-:Y:S02]  /*77b0*/  IMAD.X R161, R12, 0x1, R2, P1 ;  /* 0x000000010ca17824 */ /* 0x008fe400008e0602 */
[----:B------:R-:W3:Y:S01]  /*77c0*/  LDL R2, [R1+0x16c] ;  /* 0x00016c0001027983 */ /* 0x000ee20000100800 */
[----:B------:R-:W-:Y:S02]  /*77d0*/  PRMT R192, RZ, 0x7610, R192 ;  /* 0x00007610ffc07816 */ /* 0x000fe400000000c0 */
[----:B------:R-:W-:Y:S02]  /*77e0*/  LOP3.LUT R172, R172, 0xffff, RZ, 0xc0, !PT ;  /* 0x0000ffffacac7812 */ /* 0x000fe400078ec0ff */
[----:B------:R-:W-:Y:S02]  /*77f0*/  LOP3.LUT R171, R171, 0xffff, RZ, 0xc0, !PT ;  /* 0x0000ffffabab7812 */ /* 0x000fe400078ec0ff */
[----:B------:R-:W-:Y:S01]  /*7800*/  LOP3.LUT R174, R174, 0xffff, RZ, 0xc0, !PT ;  /* 0x0000ffffaeae7812 */ /* 0x000fe200078ec0ff */
[----:B------:R0:W3:Y:S01]  /*7810*/  @!P0 LDG.E.U8 R192, desc[UR14][R160.64] ;  /* 0x0000000ea0c08981 */ /* 0x0000e2000c1e1100 */
        /* <DEDUP_REMOVED lines=9> */
[----:B------:R-:W-:Y:S02]  /*78b0*/  PRMT R171, R172, 0x3340, R171 ;  /* 0x00003340acab7816 */ /* 0x000fe400000000ab */
[----:B0-----:R-:W-:Y:S02]  /*78c0*/  PRMT R160, R174, 0x3340, R170 ;  /* 0x00003340aea07816 */ /* 0x001fe400000000aa */
[----:B------:R-:W-:Y:S02]  /*78d0*/  PRMT R169, R173, 0x3340, R169 ;  /* 0x00003340ada97816 */ /* 0x000fe400000000a9 */
[----:B------:R-:W-:-:S02]  /*78e0*/  PRMT R161, R176, 0x3340, R168 ;  /* 0x00003340b0a17816 */ /* 0x000fc400000000a8 */
[----:B------:R-:W-:Y:S02]  /*78f0*/  PRMT R167, R175, 0x3340, R167 ;  /* 0x00003340afa77816 */ /* 0x000fe400000000a7 */
[----:B------:R-:W-:Y:S02]  /*7900*/  PRMT R166, R177, 0x3340, R166 ;  /* 0x00003340b1a67816 */ /* 0x000fe400000000a6 */
[----:B------:R-:W-:Y:S02]  /*7910*/  PRMT R160, R171, 0x5410, R160 ;  /* 0x00005410aba07816 */ /* 0x000fe400000000a0 */
[----:B------:R-:W-:Y:S02]  /*7920*/  PRMT R161, R169, 0x5410, R161 ;  /* 0x00005410a9a17816 */ /* 0x000fe400000000a1 */
[----:B------:R-:W-:Y:S02]  /*7930*/  PRMT R162, R167, 0x5410, R162 ;  /* 0x00005410a7a27816 */ /* 0x000fe400000000a2 */
[----:B------:R-:W-:-:S02]  /*7940*/  PRMT R163, R166, 0x5410, R163 ;  /* 0x00005410a6a37816 */ /* 0x000fc400000000a3 */
[----:B------:R-:W-:Y:S02]  /*7950*/  PRMT R168, RZ, 0x7610, R168 ;  /* 0x00007610ffa87816 */ /* 0x000fe400000000a8 */
[----:B------:R-:W-:Y:S02]  /*7960*/  PRMT R169, RZ, 0x7610, R169 ;  /* 0x00007610ffa97816 */ /* 0x000fe400000000a9 */
[----:B----4-:R-:W-:-:S05]  /*7970*/  IADD3 R164, P1, R3, R164, RZ ;  /* 0x000000a403a47210 */ /* 0x010fca0007f3e0ff */
[----:B--2---:R-:W-:Y:S01]  /*7980*/  IMAD.X R165, R12, 0x1, R165, P1 ;  /* 0x000000010ca57824 */ /* 0x004fe200008e06a5 */
[----:B------:R-:W-:-:S04]  /*7990*/  IADD3 R166, P1, R3, R6, RZ ;  /* 0x0000000603a67210 */ /* 0x000fc80007f3e0ff */
[----:B------:R0:W2:Y:S04]  /*79a0*/  @!P0 LDG.E.U8 R168, desc[UR14][R164.64] ;  /* 0x0000000ea4a88981 */ /* 0x0000a8000c1e1100 */
[----:B---3--:R1:W-:Y:S01]  /*79b0*/  STS.128 [R2+UR12], R160 ;  /* 0x000000a002007988 */ /* 0x0083e20008000c0c */
[----:B------:R-:W-:Y:S01]  /*79c0*/  IMAD.X R167, R12, 0x1, R5, P1 ;  /* 0x000000010ca77824 */ /* 0x000fe200008e0605 */
[----:B0-----:R-:W-:Y:S02]  /*79d0*/  PRMT R164, RZ, 0x7610, R164 ;  /* 0x00007610ffa47816 */ /* 0x001fe400000000a4 */
[----:B------:R-:W-:-:S04]  /*79e0*/  PRMT R165, RZ, 0x7610, R165 ;  /* 0x00007610ffa57816 */ /* 0x000fc800000000a5 */
[----:B------:R0:W3:Y:S01]  /*79f0*/  @!P0 LDG.E.U8 R164, desc[UR14][R166.64] ;  /* 0x0000000ea6a48981 */ /* 0x0000e2000c1e1100 */
[----:B-1----:R-:W-:-:S03]  /*7a00*/  IADD3 R160, P2, R3, R252, RZ ;  /* 0x000000fc03a07210 */ /* 0x002fc60007f5e0ff */
[----:B------:R-:W4:Y:S01]  /*7a10*/  LDL.LU R2, [R1+0x150] ;  /* 0x0001500001027983 */ /* 0x000f220000300800 */
[----:B------:R-:W-:Y:S01]  /*7a20*/  IADD3 R162, P1, R3, R244, RZ ;  /* 0x000000f403a27210 */ /* 0x000fe20007f3e0ff */
[----:B------:R-:W-:Y:S01]  /*7a30*/  IMAD.X R161, R12, 0x1, R251, P2 ;  /* 0x000000010ca17824 */ /* 0x000fe200010e06fb */
[----:B0-----:R-:W-:-:S03]  /*7a40*/  PRMT R166, RZ, 0x7610, R166 ;  /* 0x00007610ffa67816 */ /* 0x001fc600000000a6 */
[----:B------:R-:W-:Y:S01]  /*7a50*/  IMAD.X R163, R12, 0x1, R243, P1 ;  /* 0x000000010ca37824 */ /* 0x000fe200008e06f3 */
[----:B------:R-:W-:Y:S01]  /*7a60*/  PRMT R167, RZ, 0x7610, R167 ;  /* 0x00007610ffa77816 */ /* 0x000fe200000000a7 */
[----:B------:R-:W2:Y:S04]  /*7a70*/  LDL R5, [R1+0x130] ;  /* 0x0001300001057983 */ /* 0x000ea80000100800 */
[----:B------:R0:W3:Y:S04]  /*7a80*/  @!P0 LDG.E.U8 R165, desc[UR14][R160.64] ;  /* 0x0000000ea0a58981 */ /* 0x0000e8000c1e1100 */
[----:B------:R1:W3:Y:S04]  /*7a90*/  @!P0 LDG.E.U8 R166, desc[UR14][R162.64] ;  /* 0x0000000ea2a68981 */ /* 0x0002e8000c1e1100 */
[----:B------:R-:W3:Y:S01]  /*7aa0*/  LDL R6, [R1+0xf0] ;  /* 0x0000f00001067983 */ /* 0x000ee20000100800 */
[----:B0-----:R-:W-:-:S05]  /*7ab0*/  IADD3 R160, P1, R3, R236, RZ ;  /* 0x000000ec03a07210 */ /* 0x001fca0007f3e0ff */
[----:B------:R-:W-:Y:S01]  /*7ac0*/  IMAD.X R161, R12, 0x1, R235, P1 ;  /* 0x000000010ca17824 */ /* 0x000fe200008e06eb */
[----:B-1----:R-:W-:-:S04]  /*7ad0*/  IADD3 R162, P1, R3, R223, RZ ;  /* 0x000000df03a27210 */ /* 0x002fc80007f3e0ff */
[----:B------:R0:W3:Y:S01]  /*7ae0*/  @!P0 LDG.E.U8 R167, desc[UR14][R160.64] ;  /* 0x0000000ea0a78981 */ /* 0x0000e2000c1e1100 */
[----:B------:R-:W-:-:S05]  /*7af0*/  IMAD.X R163, R12, 0x1, R221, P1 ;  /* 0x000000010ca37824 */ /* 0x000fca00008e06dd */
[----:B------:R1:W3:Y:S01]  /*7b00*/  @!P0 LDG.E.U8 R169, desc[UR14][R162.64] ;  /* 0x0000000ea2a98981 */ /* 0x0002e2000c1e1100 */
[----:B0-----:R-:W-:-:S05]  /*7b10*/  IADD3 R160, P1, R3, R15, RZ ;  /* 0x0000000f03a07210 */ /* 0x001fca0007f3e0ff */
[----:B------:R-:W-:Y:S01]  /*7b20*/  IMAD.X R161, R12, 0x1, R7, P1 ;  /* 0x000000010ca17824 */ /* 0x000fe200008e0607 */
[----:B-1----:R-:W-:Y:S01]  /*7b30*/  PRMT R162, RZ, 0x7610, R162 ;  /* 0x00007610ffa27816 */ /* 0x002fe200000000a2 */
[----:B------:R0:W-:Y:S05]  /*7b40*/  STL [R1+0x1ac], R251 ;  /* 0x0001acfb01007387 */ /* 0x0001ea0000100800 */
[----:B------:R1:W3:Y:S01]  /*7b50*/  @!P0 LDG.E.U8 R162, desc[UR14][R160.64] ;  /* 0x0000000ea0a28981 */ /* 0x0002e2000c1e1100 */
[----:B------:R-:W-:Y:S02]  /*7b60*/  PRMT R163, RZ, 0x7610, R163 ;  /* 0x00007610ffa37816 */ /* 0x000fe400000000a3 */
[----:B------:R-:W-:Y:S01]  /*7b70*/  PRMT R170, RZ, 0x7610, R170 ;  /* 0x00007610ffaa7816 */ /* 0x000fe200000000aa */
[----:B0-----:R-:W3:Y:S04]  /*7b80*/  LDL R251, [R1+0xf4] ;  /* 0x0000f40001fb7983 */ /* 0x001ee80000100800 */
[----:B------:R-:W1:Y:S02]  /*7b90*/  LDL R161, [R1+0x134] ;  /* 0x0001340001a17983 */ /* 0x000e640000100800 */
[----:B-1----:R-:W-:-:S05]  /*7ba0*/  IADD3 R160, P1, R3, R161, RZ ;  /* 0x000000a103a07210 */ /* 0x002fca0007f3e0ff */
[----:B--2---:R-:W-:Y:S02]  /*7bb0*/  IMAD.X R161, R12, 0x1, R5, P1 ;  /* 0x000000010ca17824 */ /* 0x004fe400008e0605 */
[----:B------:R-:W2:Y:S04]  /*7bc0*/  LDL R5, [R1+0xd4] ;  /* 0x0000d40001057983 */ /* 0x000ea80000100800 */
[----:B------:R0:W2:Y:S04]  /*7bd0*/  @!P0 LDG.E.U8 R163, desc[UR14][R160.64] ;  /* 0x0000000ea0a38981 */ /* 0x0000a8000c1e1100 */
[----:B------:R-:W0:Y:S04]  /*7be0*/  LDL R161, [R1+0x154] ;  /* 0x0001540001a17983 */ /* 0x000e280000100800 */
[----:B----4-:R1:W-:Y:S01]  /*7bf0*/  STL [R1+0x180], R2 ;  /* 0x0001800201007387 */ /* 0x0103e20000100800 */
[----:B0-----:R-:W-:-:S05]  /*7c00*/  IADD3 R160, P1, R3, R161, RZ ;  /* 0x000000a103a07210 */ /* 0x001fca0007f3e0ff */
[----:B------:R-:W-:Y:S02]  /*7c10*/  IMAD.X R161, R12, 0x1, R2, P1 ;  /* 0x000000010ca17824 */ /* 0x000fe400008e0602 */
[----:B-1----:R-:W4:Y:S04]  /*7c20*/  LDL R2, [R1+0x110] ;  /* 0x0001100001027983 */ /* 0x002f280000100800 */
[----:B------:R0:W2:Y:S04]  /*7c30*/  @!P0 LDG.E.U8 R170, desc[UR14][R160.64] ;  /* 0x0000000ea0aa8981 */ /* 0x0000a8000c1e1100 */
[----:B------:R-:W0:Y:S01]  /*7c40*/  LDL R161, [R1+0x114] ;  /* 0x0001140001a17983 */ /* 0x000e220000100800 */
[----:B------:R-:W-:-:S02]  /*7c50*/  PRMT R171, RZ, 0x7610, R171 ;  /* 0x00007610ffab7816 */ /* 0x000fc400000000ab */
[----:B------:R-:W-:Y:S02]  /*7c60*/  PRMT R172, RZ, 0x7610, R172 ;  /* 0x00007610ffac7816 */ /* 0x000fe400000000ac */
[----:B0-----:R-:W-:-:S05]  /*7c70*/  IADD3 R160, P1, R3, R161, RZ ;  /* 0x000000a103a07210 */ /* 0x001fca0007f3e0ff */
[C---:B----4-:R-:W-:Y:S01]  /*7c80*/  IMAD.X R161, R12.reuse, 0x1, R2, P1 ;  /* 0x000000010ca17824 */ /* 0x050fe200008e0602 */
[----:B------:R-:W-:Y:S01]  /*7c90*/  PRMT R173, RZ, 0x7610, R173 ;  /* 0x00007610ffad7816 */ /* 0x000fe200000000ad */
[----:B------:R-:W4:Y:S04]  /*7ca0*/  LDL R2, [R1+0x50] ;  /* 0x0000500001027983 */ /* 0x000f280000100800 */
[----:B------:R3:W4:Y:S02]  /*7cb0*/  @!P0 LDG.E.U8 R171, desc[UR14][R160.64] ;  /* 0x0000000ea0ab8981 */ /* 0x000724000c1e1100 */
[----:B---3--:R-:W-:Y:S02]  /*7cc0*/  IADD3 R160, P1, R3, R251, RZ ;  /* 0x000000fb03a07210 */ /* 0x008fe40007f3e0ff */
[----:B------:R-:W-:Y:S01]  /*7cd0*/  PRMT R174, RZ, 0x7610, R174 ;  /* 0x00007610ffae7816 */ /* 0x000fe200000000ae */
[----:B------:R-:W3:Y:S02]  /*7ce0*/  LDL R251, [R1+0x74] ;  /* 0x0000740001fb7983 */ /* 0x000ee40000100800 */
[----:B------:R-:W-:-:S02]  /*7cf0*/  IMAD.X R161, R12, 0x1, R6, P1 ;  /* 0x000000010ca17824 */ /* 0x000fc400008e0606 */
[----:B------:R-:W4:Y:S04]  /*7d00*/  LDL R6, [R1+0x70] ;  /* 0x0000700001067983 */ /* 0x000f280000100800 */
[----:B------:R2:W4:Y:S04]  /*7d10*/  @!P0 LDG.E.U8 R172, desc[UR14][R160.64] ;  /* 0x0000000ea0ac8981 */ /* 0x000528000c1e1100 */
[----:B------:R-:W3:Y:S01]  /*7d20*/  LDL R161, [R1+0xd0] ;  /* 0x0000d00001a17983 */ /* 0x000ee20000100800 */
[----:B--2---:R-:W-:-:S03]  /*7d30*/  IADD3 R160, P1, R3, R5, RZ ;  /* 0x0000000503a07210 */ /* 0x004fc60007f3e0ff */
[----:B------:R-:W2:Y:S02]  /*7d40*/  LDL R5, [R1+0x54] ;  /* 0x0000540001057983 */ /* 0x000ea40000100800 */
[----:B---3--:R-:W-:-:S05]  /*7d50*/  IMAD.X R161, R12, 0x1, R161, P1 ;  /* 0x000000010ca17824 */ /* 0x008fca00008e06a1 */
[----:B------:R0:W3:Y:S04]  /*7d60*/  @!P0 LDG.E.U8 R173, desc[UR14][R160.64] ;  /* 0x0000000ea0ad8981 */ /* 0x0000e8000c1e1100 */
[----:B------:R-:W0:Y:S02]  /*7d70*/  LDL R161, [R1+0xb4] ;  /* 0x0000b40001a17983 */ /* 0x000e240000100800 */
[----:B0-----:R-:W-:Y:S02]  /*7d80*/  IADD3 R160, P1, R3, R161, RZ ;  /* 0x000000a103a07210 */ /* 0x001fe40007f3e0ff */
[----:B------:R-:W4:Y:S03]  /*7d90*/  LDL R161, [R1+0xb0] ;  /* 0x0000b00001a17983 */ /* 0x000f260000100800 */
[----:B----4-:R-:W-:-:S05]  /*7da0*/  IMAD.X R161, R12, 0x1, R161, P1 ;  /* 0x000000010ca17824 */ /* 0x010fca00008e06a1 */
[----:B------:R0:W4:Y:S04]  /*7db0*/  @!P0 LDG.E.U8 R174, desc[UR14][R160.64] ;  /* 0x0000000ea0ae8981 */ /* 0x000128000c1e1100 */
[----:B------:R-:W0:Y:S02]  /*7dc0*/  LDL R161, [R1+0x94] ;  /* 0x0000940001a17983 */ /* 0x000e240000100800 */
[----:B0-----:R-:W-:Y:S02]  /*7dd0*/  IADD3 R160, P1, R3, R161, RZ ;  /* 0x000000a103a07210 */ /* 0x001fe40007f3e0ff */
[----:B------:R-:W2:Y:S01]  /*7de0*/  LDL R161, [R1+0x90] ;  /* 0x0000900001a17983 */ /* 0x000ea20000100800 */
[----:B------:R-:W-:Y:S02]  /*7df0*/  PRMT R175, RZ, 0x7610, R175 ;  /* 0x00007610ffaf7816 */ /* 0x000fe400000000af */
[----:B------:R-:W-:-:S02]  /*7e00*/  PRMT R176, RZ, 0x7610, R176 ;  /* 0x00007610ffb07816 */ /* 0x000fc400000000b0 */
[----:B------:R-:W-:Y:S02]  /*7e10*/  LOP3.LUT R153, R153, 0xffff, RZ, 0xc0, !PT ;  /* 0x0000ffff99997812 */ /* 0x000fe400078ec0ff */
[----:B------:R-:W-:-:S04]  /*7e20*/  LOP3.LUT R152, R152, 0xffff, RZ, 0xc0, !PT ;  /* 0x0000ffff98987812 */ /* 0x000fc800078ec0ff */
[----:B------:R-:W-:Y:S01]  /*7e30*/  PRMT R152, R152, 0x3340, R153 ;  /* 0x0000334098987816 */ /* 0x000fe20000000099 */
[----:B--2---:R-:W-:-:S05]  /*7e40*/  IMAD.X R161, R12, 0x1, R161, P1 ;  /* 0x000000010ca17824 */ /* 0x004fca00008e06a1 */
[----:B------:R0:W2:Y:S02]  /*7e50*/  @!P0 LDG.E.U8 R175, desc[UR14][R160.64] ;  /* 0x0000000ea0af8981 */ /* 0x0000a4000c1e1100 */
[----:B0-----:R-:W-:-:S05]  /*7e60*/  IADD3 R160, P1, R3, R251, RZ ;  /* 0x000000fb03a07210 */ /* 0x001fca0007f3e0ff */
[C---:B------:R-:W-:Y:S02]  /*7e70*/  IMAD.X R161, R12.reuse, 0x1, R6, P1 ;  /* 0x000000010ca17824 */ /* 0x040fe400008e0606 */
[----:B------:R-:W3:Y:S04]  /*7e80*/  LDL R6, [R1+0x30] ;  /* 0x0000300001067983 */ /* 0x000ee80000100800 */
[----:B------:R0:W2:Y:S02]  /*7e90*/  @!P0 LDG.E.U8 R176, desc[UR14][R160.64] ;  /* 0x0000000ea0b08981 */ /* 0x0000a4000c1e1100 */
[----:B0-----:R-:W-:Y:S02]  /*7ea0*/  IADD3 R160, P1, R3, R5, RZ ;  /* 0x0000000503a07210 */ /* 0x001fe40007f3e0ff */
[----:B------:R-:W4:Y:S03]  /*7eb0*/  LDL R5, [R1+0x168] ;  /* 0x0001680001057983 */ /* 0x000f260000100800 */
[----:B------:R-:W-:-:S02]  /*7ec0*/  IMAD.X R161, R12, 0x1, R2, P1 ;  /* 0x000000010ca17824 */ /* 0x000fc400008e0602 */
[----:B------:R-:W2:Y:S04]  /*7ed0*/  LDL R2, [R1+0x10] ;  /* 0x0000100001027983 */ /* 0x000ea80000100800 */
[----:B------:R-:W2:Y:S04]  /*7ee0*/  LDL.LU R251, [R1+0x14] ;  /* 0x0000140001fb7983 */ /* 0x000ea80000300800 */
[----:B------:R-:W3:Y:S01]  /*7ef0*/  LDL R153, [R1+0x34] ;  /* 0x0000340001997983 */ /* 0x000ee20000100800 */
        /* <DEDUP_REMOVED lines=23> */
[----:B------:R-:W-:Y:S02]  /*8070*/  PRMT R22, R17, 0x5410, R22 ;  /* 0x0000541011167816 */ /* 0x000fe40000000016 */
[----:B------:R-:W-:-:S05]  /*8080*/  PRMT R23, R157, 0x5410, R23 ;  /* 0x000054109d177816 */ /* 0x000fca0000000017 */
[----:B----4-:R0:W-:Y:S01]  /*8090*/  STS.128 [R5+UR12], R20 ;  /* 0x0000001405007988 */ /* 0x0101e20008000c0c */
[----:B---3--:R-:W-:-:S03]  /*80a0*/  IADD3 R18, P1, R3, R153, RZ ;  /* 0x0000009903127210 */ /* 0x008fc60007f3e0ff */
[----:B0-----:R-:W3:Y:S02]  /*80b0*/  LDL.LU R5, [R1+0x128] ;  /* 0x0001280001057983 */ /* 0x001ee40000300800 */
[----:B------:R-:W-:Y:S02]  /*80c0*/  IMAD.X R19, R12, 0x1, R6, P1 ;  /* 0x000000010c137824 */ /* 0x000fe400008e0606 */
[----:B------:R-:W4:Y:S01]  /*80d0*/  LDL R6, [R1+0x12c] ;  /* 0x00012c0001067983 */ /* 0x000f220000100800 */
[----:B--2---:R-:W-:Y:S02]  /*80e0*/  IADD3 R152, P1, R3, R251, RZ ;  /* 0x000000fb03987210 */ /* 0x004fe40007f3e0ff */
[----:B------:R-:W-:Y:S01]  /*80f0*/  SHF.R.S32.HI R23, RZ, 0x1f, R3 ;  /* 0x0000001fff177819 */ /* 0x000fe20000011403 */
[----:B------:R-:W2:Y:S04]  /*8100*/  LDL R22, [R1+0x14c] ;  /* 0x00014c0001167983 */ /* 0x000ea80000100800 */
[----:B------:R-:W-:Y:S01]  /*8110*/  IMAD.X R153, R23, 0x1, R2, P1 ;  /* 0x0000000117997824 */ /* 0x000fe200008e0602 */
[----:B------:R-:W-:Y:S01]  /*8120*/  PRMT R17, RZ, 0x7610, R17 ;  /* 0x00007610ff117816 */ /* 0x000fe20000000011 */
[----:B------:R-:W2:Y:S01]  /*8130*/  LDL R2, [R1+0x148] ;  /* 0x0001480001027983 */ /* 0x000ea20000100800 */
[----:B------:R-:W-:-:S02]  /*8140*/  PRMT R155, RZ, 0x7610, R155 ;  /* 0x00007610ff9b7816 */ /* 0x000fc4000000009b */
[----:B------:R-:W-:Y:S01]  /*8150*/  PRMT R154, RZ, 0x7610, R154 ;  /* 0x00007610ff9a7816 */ /* 0x000fe2000000009a */
[----:B------:R-:W2:Y:S04]  /*8160*/  LDL R12, [R1+0x10c] ;  /* 0x00010c00010c7983 */ /* 0x000ea80000100800 */
[----:B------:R0:W2:Y:S01]  /*8170*/  @!P0 LDG.E.U8 R17, desc[UR14][R18.64] ;  /* 0x0000000e12118981 */ /* 0x0000a2000c1e1100 */
[----:B------:R-:W-:-:S03]  /*8180*/  IADD3 R20, P1, R3, R242, RZ ;  /* 0x000000f203147210 */ /* 0x000fc60007f3e0ff */
[----:B------:R1:W2:Y:S01]  /*8190*/  @!P0 LDG.E.U8 R155, desc[UR14][R152.64] ;  /* 0x0000000e989b8981 */ /* 0x0002a2000c1e1100 */
[----:B0-----:R-:W-:-:S05]  /*81a0*/  IADD3 R18, P2, R3, R250, RZ ;  /* 0x000000fa03127210 */ /* 0x001fca0007f5e0ff */
[C---:B------:R-:W-:Y:S01]  /*81b0*/  IMAD.X R19, R23.reuse, 0x1, R249, P2 ;  /* 0x0000000117137824 */ /* 0x040fe200010e06f9 */
[----:B-1----:R-:W-:Y:S01]  /*81c0*/  PRMT R152, RZ, 0x7610, R152 ;  /* 0x00007610ff987816 */ /* 0x002fe20000000098 */
[----:B------:R-:W-:-:S03]  /*81d0*/  IMAD.X R21, R23, 0x1, R241, P1 ;  /* 0x0000000117157824 */ /* 0x000fc600008e06f1 */
[----:B------:R0:W2:Y:S01]  /*81e0*/  @!P0 LDG.E.U8 R154, desc[UR14][R18.64] ;  /* 0x0000000e129a8981 */ /* 0x0000a2000c1e1100 */
[----:B------:R-:W-:-:S03]  /*81f0*/  PRMT R153, RZ, 0x7610, R153 ;  /* 0x00007610ff997816 */ /* 0x000fc60000000099 */
[----:B------:R1:W2:Y:S01]  /*8200*/  @!P0 LDG.E.U8 R152, desc[UR14][R20.64] ;  /* 0x0000000e14988981 */ /* 0x0002a2000c1e1100 */
[----:B0-----:R-:W-:-:S05]  /*8210*/  IADD3 R18, P1, R3, R233, RZ ;  /* 0x000000e903127210 */ /* 0x001fca0007f3e0ff */
[----:B------:R-:W-:Y:S01]  /*8220*/  IMAD.X R19, R23, 0x1, R231, P1 ;  /* 0x0000000117137824 */ /* 0x000fe200008e06e7 */
[----:B-1----:R-:W-:-:S04]  /*8230*/  IADD3 R20, P1, R3, R219, RZ ;  /* 0x000000db03147210 */ /* 0x002fc80007f3e0ff */
[----:B------:R0:W2:Y:S01]  /*8240*/  @!P0 LDG.E.U8 R153, desc[UR14][R18.64] ;  /* 0x0000000e12998981 */ /* 0x0000a2000c1e1100 */
[----:B------:R-:W-:Y:S01]  /*8250*/  IMAD.X R21, R23, 0x1, R217, P1 ;  /* 0x0000000117157824 */ /* 0x000fe200008e06d9 */
[----:B------:R-:W-:Y:S02]  /*8260*/  PRMT R157, RZ, 0x7610, R157 ;  /* 0x00007610ff9d7816 */ /* 0x000fe4000000009d */
[----:B0-----:R-:W-:-:S05]  /*8270*/  IADD3 R18, P1, R3, R14, RZ ;  /* 0x0000000e03127210 */ /* 0x001fca0007f3e0ff */
[----:B------:R-:W-:-:S05]  /*8280*/  IMAD.X R19, R23, 0x1, R8, P1 ;  /* 0x0000000117137824 */ /* 0x000fca00008e0608 */
[----:B------:R4:W2:Y:S01]  /*8290*/  @!P0 LDG.E.U8 R157, desc[UR14][R18.64] ;  /* 0x0000000e129d8981 */ /* 0x0008a2000c1e1100 */
[----:B------:R-:W-:Y:S02]  /*82a0*/  PRMT R158, RZ, 0x7610, R158 ;  /* 0x00007610ff9e7816 */ /* 0x000fe4000000009e */
[----:B------:R-:W-:Y:S01]  /*82b0*/  PRMT R156, RZ, 0x7610, R156 ;  /* 0x00007610ff9c7816 */ /* 0x000fe2000000009c */
[----:B------:R0:W-:Y:S01]  /*82c0*/  STL [R1+0x1b0], R249 ;  /* 0x0001b0f901007387 */ /* 0x0001e20000100800 */
[----:B------:R-:W-:-:S04]  /*82d0*/  PRMT R159, RZ, 0x7610, R159 ;  /* 0x00007610ff9f7816 */ /* 0x000fc8000000009f */
[----:B------:R-:W2:Y:S04]  /*82e0*/  @!P0 LDG.E.U8 R156, desc[UR14][R20.64] ;  /* 0x0000000e149c8981 */ /* 0x000ea8000c1e1100 */
[----:B0-----:R-:W2:Y:S01]  /*82f0*/  LDL R249, [R1+0xec] ;  /* 0x0000ec0001f97983 */ /* 0x001ea20000100800 */
[----:B----4-:R-:W-:-:S03]  /*8300*/  IADD3 R18, P1, R3, R6, RZ ;  /* 0x0000000603127210 */ /* 0x010fc60007f3e0ff */
[----:B------:R-:W4:Y:S02]  /*8310*/  LDL R6, [R1+0xe8] ;  /* 0x0000e80001067983 */ /* 0x000f240000100800 */
[----:B---3--:R-:W-:-:S05]  /*8320*/  IMAD.X R19, R23, 0x1, R5, P1 ;  /* 0x0000000117137824 */ /* 0x008fca00008e0605 */
[----:B------:R2:W3:Y:S02]  /*8330*/  @!P0 LDG.E.U8 R158, desc[UR14][R18.64] ;  /* 0x0000000e129e8981 */ /* 0x0004e4000c1e1100 */
[----:B--2---:R-:W-:Y:S02]  /*8340*/  IADD3 R18, P1, R3, R22, RZ ;  /* 0x0000001603127210 */ /* 0x004fe40007f3e0ff */
[----:B------:R0:W-:Y:S03]  /*8350*/  STL [R1+0x184], R5 ;  /* 0x0001840501007387 */ /* 0x0001e60000100800 */
[----:B------:R-:W-:Y:S01]  /*8360*/  IMAD.X R19, R23, 0x1, R2, P1 ;  /* 0x0000000117137824 */ /* 0x000fe200008e0602 */
[----:B------:R-:W2:Y:S04]  /*8370*/  LDL R22, [R1+0xcc] ;  /* 0x0000cc0001167983 */ /* 0x000ea80000100800 */
[----:B------:R-:W3:Y:S04]  /*8380*/  LDL R21, [R1+0xc8] ;  /* 0x0000c80001157983 */ /* 0x000ee80000100800 */
[----:B------:R-:W3:Y:S04]  /*8390*/  LDL R20, [R1+0xac] ;  /* 0x0000ac0001147983 */ /* 0x000ee80000100800 */
[----:B0-----:R-:W3:Y:S04]  /*83a0*/  LDL.LU R5, [R1+0x144] ;  /* 0x0001440001057983 */ /* 0x001ee80000300800 */
[----:B------:R-:W3:Y:S04]  /*83b0*/  LDL.LU R2, [R1+0x120] ;  /* 0x0001200001027983 */ /* 0x000ee80000300800 */
[----:B------:R0:W3:Y:S04]  /*83c0*/  @!P0 LDG.E.U8 R159, desc[UR14][R18.64] ;  /* 0x0000000e129f8981 */ /* 0x0000e8000c1e1100 */
[----:B------:R-:W4:Y:S01]  /*83d0*/  LDL R19, [R1+0x108] ;  /* 0x0001080001137983 */ /* 0x000f220000100800 */
[----:B------:R-:W-:-:S02]  /*83e0*/  PRMT R177, RZ, 0x7610, R177 ;  /* 0x00007610ffb17816 */ /* 0x000fc400000000b1 */
[----:B0-----:R-:W-:Y:S02]  /*83f0*/  IADD3 R18, P1, R3, R12, RZ ;  /* 0x0000000c03127210 */ /* 0x001fe40007f3e0ff */
[----:B------:R-:W3:Y:S04]  /*8400*/  LDL R12, [R1+0xa8] ;  /* 0x0000a800010c7983 */ /* 0x000ee80000100800 */
[----:B------:R0:W3:Y:S02]  /*8410*/  @!P0 LDG.E.U8 R177, desc[UR14][R160.64] ;  /* 0x0000000ea0b18981 */ /* 0x0000e4000c1e1100 */
[----:B0-----:R-:W-:Y:S02]  /*8420*/  PRMT R160, RZ, 0x7610, R160 ;  /* 0x00007610ffa07816 */ /* 0x001fe400000000a0 */
[----:B------:R-:W-:Y:S01]  /*8430*/  PRMT R161, RZ, 0x7610, R161 ;  /* 0x00007610ffa17816 */ /* 0x000fe200000000a1 */
[----:B----4-:R-:W-:-:S05]  /*8440*/  IMAD.X R19, R23, 0x1, R19, P1 ;  /* 0x0000000117137824 */ /* 0x010fca00008e0613 */
[----:B------:R0:W4:Y:S02]  /*8450*/  @!P0 LDG.E.U8 R160, desc[UR14][R18.64] ;  /* 0x0000000e12a08981 */ /* 0x000124000c1e1100 */
[----:B0-----:R-:W-:Y:S02]  /*8460*/  IADD3 R18, P1, R3, R249, RZ ;  /* 0x000000f903127210 */ /* 0x001fe40007f3e0ff */
[----:B------:R-:W4:Y:S03]  /*8470*/  LDL R249, [R1+0x8c] ;  /* 0x00008c0001f97983 */ /* 0x000f260000100800 */
[----:B------:R-:W-:Y:S02]  /*8480*/  IMAD.X R19, R23, 0x1, R6, P1 ;  /* 0x0000000117137824 */ /* 0x000fe400008e0606 */
[----:B------:R-:W4:Y:S04]  /*8490*/  LDL R6, [R1+0x88] ;  /* 0x0000880001067983 */ /* 0x000f280000100800 */
[----:B------:R2:W4:Y:S01]  /*84a0*/  @!P0 LDG.E.U8 R161, desc[UR14][R18.64] ;  /* 0x0000000e12a18981 */ /* 0x000522000c1e1100 */
[----:B------:R-:W-:-:S02]  /*84b0*/  PRMT R178, RZ, 0x7610, R178 ;  /* 0x00007610ffb27816 */ /* 0x000fc400000000b2 */
[----:B--2---:R-:W-:Y:S02]  /*84c0*/  IADD3 R18, P1, R3, R22, RZ ;  /* 0x0000001603127210 */ /* 0x004fe40007f3e0ff */
[----:B------:R-:W-:Y:S01]  /*84d0*/  PRMT R179, RZ, 0x7610, R179 ;  /* 0x00007610ffb37816 */ /* 0x000fe200000000b3 */
[----:B------:R-:W2:Y:S02]  /*84e0*/  LDL R22, [R1+0x4c] ;  /* 0x00004c0001167983 */ /* 0x000ea40000100800 */
[----:B---3--:R-:W-:Y:S01]  /*84f0*/  IMAD.X R19, R23, 0x1, R21, P1 ;  /* 0x0000000117137824 */ /* 0x008fe200008e0615 */
[----:B------:R-:W-:Y:S01]  /*8500*/  PRMT R193, RZ, 0x7610, R193 ;  /* 0x00007610ffc17816 */ /* 0x000fe200000000c1 */
[----:B------:R-:W3:Y:S04]  /*8510*/  LDL R21, [R1+0x48] ;  /* 0x0000480001157983 */ /* 0x000ee80000100800 */
[----:B------:R0:W3:Y:S02]  /*8520*/  @!P0 LDG.E.U8 R178, desc[UR14][R18.64] ;  /* 0x0000000e12b28981 */ /* 0x0000e4000c1e1100 */
[----:B0-----:R-:W-:-:S02]  /*8530*/  IADD3 R18, P1, R3, R20, RZ ;  /* 0x0000001403127210 */ /* 0x001fc40007f3e0ff */
[----:B------:R-:W3:Y:S03]  /*8540*/  LDL R20, [R1+0x28] ;  /* 0x0000280001147983 */ /* 0x000ee60000100800 */
[----:B------:R-:W-:Y:S02]  /*8550*/  IMAD.X R19, R23, 0x1, R12, P1 ;  /* 0x0000000117137824 */ /* 0x000fe400008e060c */
[----:B------:R-:W3:Y:S04]  /*8560*/  LDL R12, [R1+0x2c] ;  /* 0x00002c00010c7983 */ /* 0x000ee80000100800 */
[----:B------:R4:W3:Y:S02]  /*8570*/  @!P0 LDG.E.U8 R179, desc[UR14][R18.64] ;  /* 0x0000000e12b38981 */ /* 0x0008e4000c1e1100 */
[----:B----4-:R-:W-:-:S02]  /*8580*/  IADD3 R18, P1, R3, R249, RZ ;  /* 0x000000f903127210 */ /* 0x010fc40007f3e0ff */
[----:B------:R-:W4:Y:S03]  /*8590*/  LDL.LU R249, [R1+0xc] ;  /* 0x00000c0001f97983 */ /* 0x000f260000300800 */
[----:B------:R-:W-:Y:S02]  /*85a0*/  IMAD.X R19, R23, 0x1, R6, P1 ;  /* 0x0000000117137824 */ /* 0x000fe400008e0606 */
[----:B------:R-:W4:Y:S04]  /*85b0*/  LDL R6, [R1+0x8] ;  /* 0x0000080001067983 */ /* 0x000f280000100800 */
[----:B------:R0:W4:Y:S04]  /*85c0*/  @!P0 LDG.E.U8 R193, desc[UR14][R18.64] ;  /* 0x0000000e12c18981 */ /* 0x000128000c1e1100 */
[----:B------:R-:W0:Y:S02]  /*85d0*/  LDL R19, [R1+0x6c] ;  /* 0x00006c0001137983 */ /* 0x000e240000100800 */
[----:B0-----:R-:W-:-:S02]  /*85e0*/  IADD3 R18, P1, R3, R19, RZ ;  /* 0x0000001303127210 */ /* 0x001fc40007f3e0ff */
[----:B------:R-:W2:Y:S01]  /*85f0*/  LDL R19, [R1+0x68] ;  /* 0x0000680001137983 */ /* 0x000ea20000100800 */
[----:B------:R-:W-:Y:S02]  /*8600*/  PRMT R194, RZ, 0x7610, R194 ;  /* 0x00007610ffc27816 */ /* 0x000fe400000000c2 */
[----:B------:R-:W-:Y:S02]  /*8610*/  PRMT R195, RZ, 0x7610, R195 ;  /* 0x00007610ffc37816 */ /* 0x000fe400000000c3 */
[----:B------:R-:W-:Y:S02]  /*8620*/  PRMT R196, RZ, 0x7610, R196 ;  /* 0x00007610ffc47816 */ /* 0x000fe400000000c4 */
[----:B------:R-:W-:Y:S02]  /*8630*/  PRMT R214, RZ, 0x7610, R214 ;  /* 0x00007610ffd67816 */ /* 0x000fe400000000d6 */
[----:B------:R-:W-:Y:S02]  /*8640*/  PRMT R216, RZ, 0x7610, R216 ;  /* 0x00007610ffd87816 */ /* 0x000fe400000000d8 */
[----:B------:R-:W-:Y:S01]  /*8650*/  PRMT R218, RZ, 0x7610, R218 ;  /* 0x00007610ffda7816 */ /* 0x000fe200000000da */
[----:B--2---:R-:W-:-:S05]  /*8660*/  IMAD.X R19, R23, 0x1, R19, P1 ;  /* 0x0000000117137824 */ /* 0x004fca00008e0613 */
[----:B------:R0:W2:Y:S02]  /*8670*/  @!P0 LDG.E.U8 R194, desc[UR14][R18.64] ;  /* 0x0000000e12c28981 */ /* 0x0000a4000c1e1100 */
[----:B0-----:R-:W-:-:S05]  /*8680*/  IADD3 R18, P1, R3, R22, RZ ;  /* 0x0000001603127210 */ /* 0x001fca0007f3e0ff */
[----:B---3--:R-:W-:-:S05]  /*8690*/  IMAD.X R19, R23, 0x1, R21, P1 ;  /* 0x0000000117137824 */ /* 0x008fca00008e0615 */
[----:B------:R0:W3:Y:S02]  /*86a0*/  @!P0 LDG.E.U8 R195, desc[UR14][R18.64] ;  /* 0x0000000e12c38981 */ /* 0x0000e4000c1e1100 */
[----:B0-----:R-:W-:Y:S02]  /*86b0*/  IADD3 R18, P1, R3, R12, RZ ;  /* 0x0000000c03127210 */ /* 0x001fe40007f3e0ff */
[----:B------:R-:W2:Y:S03]  /*86c0*/  LDL R12, [R1+0x124] ;  /* 0x00012400010c7983 */ /* 0x000ea60000100800 */
[----:B------:R-:W-:Y:S01]  /*86d0*/  IMAD.X R19, R23, 0x1, R20, P1 ;  /* 0x0000000117137824 */ /* 0x000fe200008e0614 */
[----:B------:R-:W-:Y:S01]  /*86e0*/  PRMT R220, RZ, 0x7610, R220 ;  /* 0x00007610ffdc7816 */ /* 0x000fe200000000dc */
[----:B------:R-:W3:Y:S04]  /*86f0*/  LDL R20, [R1+0x104] ;  /* 0x0001040001147983 */ /* 0x000ee80000100800 */
[----:B------:R4:W3:Y:S02]  /*8700*/  @!P0 LDG.E.U8 R196, desc[UR14][R18.64] ;  /* 0x0000000e12c48981 */ /* 0x0008e4000c1e1100 */
[----:B----4-:R-:W-:-:S05]  /*8710*/  IADD3 R18, P1, R3, R249, RZ ;  /* 0x000000f903127210 */ /* 0x010fca0007f3e0ff */
[----:B------:R-:W-:Y:S01]  /*8720*/  IMAD.X R19, R23, 0x1, R6, P1 ;  /* 0x0000000117137824 */ /* 0x000fe200008e0606 */
[----:B------:R-:W-:Y:S01]  /*8730*/  PRMT R222, RZ, 0x7610, R222 ;  /* 0x00007610ffde7816 */ /* 0x000fe200000000de */
[----:B------:R-:W4:Y:S04]  /*8740*/  LDL R6, [R1+0x140] ;  /* 0x0001400001067983 */ /* 0x000f280000100800 */
[----:B------:R0:W3:Y:S02]  /*8750*/  @!P0 LDG.E.U8 R214, desc[UR14][R18.64] ;  /* 0x0000000e12d68981 */ /* 0x0000e4000c1e1100 */
[----:B0-----:R-:W-:-:S05]  /*8760*/  IADD3 R18, P1, R3, R248, RZ ;  /* 0x000000f803127210 */ /* 0x001fca0007f3e0ff */
[----:B------:R-:W-:-:S05]  /*8770*/  IMAD.X R19, R23, 0x1, R247, P1 ;  /* 0x0000000117137824 */ /* 0x000fca00008e06f7 */
        /* <DEDUP_REMOVED lines=8> */
[----:B------:R-:W-:Y:S01]  /*8800*/  IMAD.X R19, R23, 0x1, R10, P1 ;  /* 0x0000000117137824 */ /* 0x000fe200008e060a */
[----:B------:R-:W-:Y:S04]  /*8810*/  STL [R1+0x1b4], R247 ;  /* 0x0001b4f701007387 */ /* 0x000fe80000100800 */
[----:B------:R2:W3:Y:S04]  /*8820*/  @!P0 LDG.E.U8 R222, desc[UR14][R18.64] ;  /* 0x0000000e12de8981 */ /* 0x0004e8000c1e1100 */
[----:B------:R-:W3:Y:S01]  /*8830*/  LDL R21, [R1+0xe4] ;  /* 0x0000e40001157983 */ /* 0x000ee20000100800 */
[----:B--2---:R-:W-:-:S03]  /*8840*/  IADD3 R18, P1, R3, R12, RZ ;  /* 0x0000000c03127210 */ /* 0x004fc60007f3e0ff */
[----:B------:R-:W2:Y:S02]  /*8850*/  LDL R12, [R1+0xc4] ;  /* 0x0000c400010c7983 */ /* 0x000ea40000100800 */
[----:B------:R-:W-:Y:S02]  /*8860*/  IMAD.X R19, R23, 0x1, R2, P1 ;  /* 0x0000000117137824 */ /* 0x000fe400008e0602 */
[----:B------:R0:W-:Y:S04]  /*8870*/  STL [R1+0x188], R2 ;  /* 0x0001880201007387 */ /* 0x0001e80000100800 */
[----:B0-----:R-:W2:Y:S01]  /*8880*/  LDL.LU R2, [R1+0x100] ;  /* 0x0001000001027983 */ /* 0x001ea20000300800 */
[----:B------:R-:W-:-:S06]  /*8890*/  PRMT R224, RZ, 0x7610, R224 ;  /* 0x00007610ffe07816 */ /* 0x000fcc00000000e0 */
[----:B------:R0:W2:Y:S01]  /*88a0*/  @!P0 LDG.E.U8 R224, desc[UR14][R18.64] ;  /* 0x0000000e12e08981 */ /* 0x0000a2000c1e1100 */
[----:B------:R-:W-:-:S03]  /*88b0*/  PRMT R226, RZ, 0x7610, R226 ;  /* 0x00007610ffe27816 */ /* 0x000fc600000000e2 */
[----:B------:R1:W-:Y:S01]  /*88c0*/  STL [R1+0x18c], R5 ;  /* 0x00018c0501007387 */ /* 0x0003e20000100800 */
[----:B0-----:R-:W-:-:S03]  /*88d0*/  IADD3 R18, P1, R3, R5, RZ ;  /* 0x0000000503127210 */ /* 0x001fc60007f3e0ff */
[----:B-1----:R-:W2:Y:S02]  /*88e0*/  LDL.LU R5, [R1+0xe0] ;  /* 0x0000e00001057983 */ /* 0x002ea40000300800 */
[----:B----4-:R-:W-:Y:S02]  /*88f0*/  IMAD.X R19, R23, 0x1, R6, P1 ;  /* 0x0000000117137824 */ /* 0x010fe400008e0606 */
[----:B------:R-:W4:Y:S04]  /*8900*/  LDL R6, [R1+0xa4] ;  /* 0x0000a40001067983 */ /* 0x000f280000100800 */
[----:B------:R3:W4:Y:S02]  /*8910*/  @!P0 LDG.E.U8 R226, desc[UR14][R18.64] ;  /* 0x0000000e12e28981 */ /* 0x000724000c1e1100 */
[----:B---3--:R-:W-:-:S02]  /*8920*/  IADD3 R18, P1, R3, R20, RZ ;  /* 0x0000001403127210 */ /* 0x008fc40007f3e0ff */
[----:B------:R-:W3:Y:S03]  /*8930*/  LDL R20, [R1+0x84] ;  /* 0x0000840001147983 */ /* 0x000ee60000100800 */
[----:B--2---:R-:W-:Y:S01]  /*8940*/  IMAD.X R19, R23, 0x1, R2, P1 ;  /* 0x0000000117137824 */ /* 0x004fe200008e0602 */
[----:B------:R0:W-:Y:S04]  /*8950*/  STL [R1+0x190], R2 ;  /* 0x0001900201007387 */ /* 0x0001e80000100800 */
[----:B0-----:R-:W2:Y:S01]  /*8960*/  LDL.LU R2, [R1+0xc0] ;  /* 0x0000c00001027983 */ /* 0x001ea20000300800 */
[----:B------:R-:W-:-:S06]  /*8970*/  PRMT R228, RZ, 0x7610, R228 ;  /* 0x00007610ffe47816 */ /* 0x000fcc00000000e4 */
[----:B------:R0:W3:Y:S01]  /*8980*/  @!P0 LDG.E.U8 R228, desc[UR14][R18.64] ;  /* 0x0000000e12e48981 */ /* 0x0000e2000c1e1100 */
[----:B------:R-:W-:-:S03]  /*8990*/  PRMT R230, RZ, 0x7610, R230 ;  /* 0x00007610ffe67816 */ /* 0x000fc600000000e6 */
[----:B------:R1:W-:Y:S01]  /*89a0*/  STL [R1+0x194], R5 ;  /* 0x0001940501007387 */ /* 0x0003e20000100800 */
[----:B0-----:R-:W-:-:S05]  /*89b0*/  IADD3 R18, P1, R3, R21, RZ ;  /* 0x0000001503127210 */ /* 0x001fca0007f3e0ff */
[----:B------:R-:W-:Y:S02]  /*89c0*/  IMAD.X R19, R23, 0x1, R5, P1 ;  /* 0x0000000117137824 */ /* 0x000fe400008e0605 */
[----:B-1----:R-:W3:Y:S04]  /*89d0*/  LDL.LU R5, [R1+0xa0] ;  /* 0x0000a00001057983 */ /* 0x002ee80000300800 */
[----:B------:R0:W3:Y:S02]  /*89e0*/  @!P0 LDG.E.U8 R230, desc[UR14][R18.64] ;  /* 0x0000000e12e68981 */ /* 0x0000e4000c1e1100 */
[----:B0-----:R-:W-:Y:S02]  /*89f0*/  IADD3 R18, P1, R3, R12, RZ ;  /* 0x0000000c03127210 */ /* 0x001fe40007f3e0ff */
[----:B------:R-:W3:Y:S03]  /*8a00*/  LDL R12, [R1+0x64] ;  /* 0x00006400010c7983 */ /* 0x000ee60000100800 */
[----:B--2---:R-:W-:Y:S01]  /*8a10*/  IMAD.X R19, R23, 0x1, R2, P1 ;  /* 0x0000000117137824 */ /* 0x004fe200008e0602 */
[----:B------:R0:W-:Y:S04]  /*8a20*/  STL [R1+0x198], R2 ;  /* 0x0001980201007387 */ /* 0x0001e80000100800 */
[----:B0-----:R-:W2:Y:S01]  /*8a30*/  LDL.LU R2, [R1+0x80] ;  /* 0x0000800001027983 */ /* 0x001ea20000300800 */
[----:B------:R-:W-:-:S06]  /*8a40*/  PRMT R232, RZ, 0x7610, R232 ;  /* 0x00007610ffe87816 */ /* 0x000fcc00000000e8 */
[----:B------:R4:W2:Y:S01]  /*8a50*/  @!P0 LDG.E.U8 R232, desc[UR14][R18.64] ;  /* 0x0000000e12e88981 */ /* 0x0008a2000c1e1100 */
[----:B------:R-:W-:Y:S02]  /*8a60*/  PRMT R234, RZ, 0x7610, R234 ;  /* 0x00007610ffea7816 */ /* 0x000fe400000000ea */
[----:B----4-:R-:W-:Y:S01]  /*8a70*/  IADD3 R18, P1, R3, R6, RZ ;  /* 0x0000000603127210 */ /* 0x010fe20007f3e0ff */
[----:B---3--:R0:W-:Y:S04]  /*8a80*/  STL [R1+0x19c], R5 ;  /* 0x00019c0501007387 */ /* 0x0081e80000100800 */
[----:B------:R-:W-:-:S05]  /*8a90*/  IMAD.X R19, R23, 0x1, R5, P1 ;  /* 0x0000000117137824 */ /* 0x000fca00008e0605 */
[----:B------:R1:W3:Y:S04]  /*8aa0*/  @!P0 LDG.E.U8 R234, desc[UR14][R18.64] ;  /* 0x0000000e12ea8981 */ /* 0x0002e8000c1e1100 */
[----:B0-----:R-:W4:Y:S04]  /*8ab0*/  LDL.LU R5, [R1+0x60] ;  /* 0x0000600001057983 */ /* 0x001f280000300800 */
[----:B------:R-:W3:Y:S01]  /*8ac0*/  LDL R21, [R1+0x44] ;  /* 0x0000440001157983 */ /* 0x000ee20000100800 */
[----:B-1----:R-:W-:-:S05]  /*8ad0*/  IADD3 R18, P1, R3, R20, RZ ;  /* 0x0000001403127210 */ /* 0x002fca0007f3e0ff */
[----:B--2---:R-:W-:Y:S01]  /*8ae0*/  IMAD.X R19, R23, 0x1, R2, P1 ;  /* 0x0000000117137824 */ /* 0x004fe200008e0602 */
[----:B------:R0:W-:Y:S04]  /*8af0*/  STL [R1+0x1a0], R2 ;  /* 0x0001a00201007387 */ /* 0x0001e80000100800 */
[----:B0-----:R-:W2:Y:S01]  /*8b00*/  LDL.LU R2, [R1+0x40] ;  /* 0x0000400001027983 */ /* 0x001ea20000300800 */
[----:B------:R-:W-:Y:S02]  /*8b10*/  LOP3.LUT R190, R190, 0xffff, RZ, 0xc0, !PT ;  /* 0x0000ffffbebe7812 */ /* 0x000fe400078ec0ff */
[----:B------:R-:W-:Y:S01]  /*8b20*/  LOP3.LUT R191, R191, 0xffff, RZ, 0xc0, !PT ;  /* 0x0000ffffbfbf7812 */ /* 0x000fe200078ec0ff */
[----:B------:R-:W2:Y:S03]  /*8b30*/  LDL R22, [R1+0x24] ;  /* 0x0000240001167983 */ /* 0x000ea60000100800 */
[----:B------:R-:W-:-:S02]  /*8b40*/  PRMT R6, R190, 0x3340, R191 ;  /* 0x00003340be067816 */ /* 0x000fc400000000bf */
[----:B------:R-:W-:-:S06]  /*8b50*/  PRMT R190, RZ, 0x7610, R190 ;  /* 0x00007610ffbe7816 */ /* 0x000fcc00000000be */
[----:B------:R0:W2:Y:S01]  /*8b60*/  @!P0 LDG.E.U8 R190, desc[UR14][R18.64] ;  /* 0x0000000e12be8981 */ /* 0x0000a2000c1e1100 */
[----:B------:R-:W-:-:S03]  /*8b70*/  PRMT R191, RZ, 0x7610, R191 ;  /* 0x00007610ffbf7816 */ /* 0x000fc600000000bf */
[----:B----4-:R1:W-:Y:S01]  /*8b80*/  STL [R1+0x1a4], R5 ;  /* 0x0001a40501007387 */ /* 0x0103e20000100800 */
[----:B0-----:R-:W-:-:S05]  /*8b90*/  IADD3 R18, P1, R3, R12, RZ ;  /* 0x0000000c03127210 */ /* 0x001fca0007f3e0ff */
[----:B------:R-:W-:Y:S02]  /*8ba0*/  IMAD.X R19, R23, 0x1, R5, P1 ;  /* 0x0000000117137824 */ /* 0x000fe400008e0605 */
[----:B-1----:R-:W4:Y:S04]  /*8bb0*/  LDL.LU R5, [R1+0x20] ;  /* 0x0000200001057983 */ /* 0x002f280000300800 */
[----:B------:R3:W4:Y:S04]  /*8bc0*/  @!P0 LDG.E.U8 R191, desc[UR14][R18.64] ;  /* 0x0000000e12bf8981 */ /* 0x000728000c1e1100 */
[----:B------:R-:W4:Y:S01]  /*8bd0*/  LDL.LU R247, [R1+0x4] ;  /* 0x0000040001f77983 */ /* 0x000f220000300800 */
[----:B---3--:R-:W-:-:S05]  /*8be0*/  IADD3 R18, P1, R3, R21, RZ ;  /* 0x0000001503127210 */ /* 0x008fca0007f3e0ff */
[----:B--2---:R-:W-:Y:S01]  /*8bf0*/  IMAD.X R19, R23, 0x1, R2, P1 ;  /* 0x0000000117137824 */ /* 0x004fe200008e0602 */
[----:B------:R0:W-:Y:S04]  /*8c00*/  STL [R1+0x1a8], R2 ;  /* 0x0001a80201007387 */ /* 0x0001e80000100800 */
[----:B0-----:R-:W2:Y:S01]  /*8c10*/  LDL.LU R2, [R1] ;  /* 0x0000000001027983 */ /* 0x001ea20000300800 */
[----:B------:R-:W-:Y:S02]  /*8c20*/  LOP3.LUT R197, R197, 0xffff, RZ, 0xc0, !PT ;  /* 0x0000ffffc5c57812 */ /* 0x000fe400078ec0ff */
[----:B------:R-:W-:-:S04]  /*8c30*/  LOP3.LUT R198, R198, 0xffff, RZ, 0xc0, !PT ;  /* 0x0000ffffc6c67812 */ /* 0x000fc800078ec0ff */
[----:B------:R-:W-:Y:S02]  /*8c40*/  PRMT R20, R197, 0x3340, R198 ;  /* 0x00003340c5147816 */ /* 0x000fe400000000c6 */
[----:B------:R-:W-:-:S06]  /*8c50*/  PRMT R197, RZ, 0x7610, R197 ;  /* 0x00007610ffc57816 */ /* 0x000fcc00000000c5 */
[----:B------:R0:W3:Y:S01]  /*8c60*/  @!P0 LDG.E.U8 R197, desc[UR14][R18.64] ;  /* 0x0000000e12c58981 */ /* 0x0000e2000c1e1100 */
[----:B------:R-:W-:Y:S02]  /*8c70*/  PRMT R198, RZ, 0x7610, R198 ;  /* 0x00007610ffc67816 */ /* 0x000fe400000000c6 */
[----:B0-----:R-:W-:-:S05]  /*8c80*/  IADD3 R18, P1, R3, R22, RZ ;  /* 0x0000001603127210 */ /* 0x001fca0007f3e0ff */
[----:B----4-:R-:W-:Y:S01]  /*8c90*/  IMAD.X R19, R23, 0x1, R5, P1 ;  /* 0x0000000117137824 */ /* 0x010fe200008e0605 */
[----:B------:R-:W-:Y:S02]  /*8ca0*/  LOP3.LUT R199, R199, 0xffff, RZ, 0xc0, !PT ;  /* 0x0000ffffc7c77812 */ /* 0x000fe400078ec0ff */
[----:B------:R-:W-:Y:S02]  /*8cb0*/  LOP3.LUT R200, R200, 0xffff, RZ, 0xc0, !PT ;  /* 0x0000ffffc8c87812 */ /* 0x000fe400078ec0ff */
[----:B------:R0:W4:Y:S02]  /*8cc0*/  @!P0 LDG.E.U8 R198, desc[UR14][R18.64] ;  /* 0x0000000e12c68981 */ /* 0x000124000c1e1100 */
[----:B------:R-:W-:Y:S02]  /*8cd0*/  PRMT R12, R199, 0x3340, R200 ;  /* 0x00003340c70c7816 */ /* 0x000fe400000000c8 */
[----:B------:R-:W-:Y:S02]  /*8ce0*/  PRMT R199, RZ, 0x7610, R199 ;  /* 0x00007610ffc77816 */ /* 0x000fe400000000c7 */
[----:B0-----:R-:W-:-:S02]  /*8cf0*/  IADD3 R18, P1, R3, R247, RZ ;  /* 0x000000f703127210 */ /* 0x001fc40007f3e0ff */
[----:B------:R-:W-:Y:S02]  /*8d00*/  LOP3.LUT R205, R205, 0xffff, RZ, 0xc0, !PT ;  /* 0x0000ffffcdcd7812 */ /* 0x000fe400078ec0ff */
[----:B------:R-:W-:-:S04]  /*8d10*/  LOP3.LUT R206, R206, 0xffff, RZ, 0xc0, !PT ;  /* 0x0000ffffcece7812 */ /* 0x000fc800078ec0ff */
[----:B------:R-:W-:Y:S02]  /*8d20*/  PRMT R22, R205, 0x3340, R206 ;  /* 0x00003340cd167816 */ /* 0x000fe400000000ce */
[----:B------:R-:W-:Y:S01]  /*8d30*/  SHF.R.S32.HI R206, RZ, 0x1f, R3 ;  /* 0x0000001fffce7819 */ /* 0x000fe20000011403 */
[----:B------:R-:W3:Y:S01]  /*8d40*/  LDL R205, [R1+0x164] ;  /* 0x0001640001cd7983 */ /* 0x000ee20000100800 */
[----:B------:R-:W-:Y:S02]  /*8d50*/  PRMT R200, RZ, 0x7610, R200 ;  /* 0x00007610ffc87816 */ /* 0x000fe400000000c8 */
[----:B------:R-:W-:Y:S02]  /*8d60*/  LOP3.LUT R201, R201, 0xffff, RZ, 0xc0, !PT ;  /* 0x0000ffffc9c97812 */ /* 0x000fe400078ec0ff */
[----:B------:R-:W-:-:S04]  /*8d70*/  LOP3.LUT R202, R202, 0xffff, RZ, 0xc0, !PT ;  /* 0x0000ffffcaca7812 */ /* 0x000fc800078ec0ff */
[--C-:B------:R-:W-:Y:S02]  /*8d80*/  PRMT R21, R201, 0x3340, R202.reuse ;  /* 0x00003340c9157816 */ /* 0x100fe400000000ca */
[----:B------:R-:W-:Y:S02]  /*8d90*/  PRMT R201, RZ, 0x7610, R201 ;  /* 0x00007610ffc97816 */ /* 0x000fe400000000c9 */
[----:B------:R-:W-:Y:S02]  /*8da0*/  PRMT R202, RZ, 0x7610, R202 ;  /* 0x00007610ffca7816 */ /* 0x000fe400000000ca */
[----:B------:R-:W-:Y:S02]  /*8db0*/  LOP3.LUT R203, R203, 0xffff, RZ, 0xc0, !PT ;  /* 0x0000ffffcbcb7812 */ /* 0x000fe400078ec0ff */
[----:B------:R-:W-:-:S04]  /*8dc0*/  LOP3.LUT R204, R204, 0xffff, RZ, 0xc0, !PT ;  /* 0x0000ffffcccc7812 */ /* 0x000fc800078ec0ff */
[----:B------:R-:W-:Y:S02]  /*8dd0*/  PRMT R204, R203, 0x3340, R204 ;  /* 0x00003340cbcc7816 */ /* 0x000fe400000000cc */
[----:B------:R-:W-:Y:S02]  /*8de0*/  PRMT R203, RZ, 0x7610, R203 ;  /* 0x00007610ffcb7816 */ /* 0x000fe400000000cb */
[----:B------:R-:W-:Y:S02]  /*8df0*/  PRMT R20, R6, 0x5410, R20 ;  /* 0x0000541006147816 */ /* 0x000fe40000000014 */
[----:B------:R-:W4:Y:S01]  /*8e00*/  LDL.LU R6, [R1+0x1bc] ;  /* 0x0001bc0001067983 */ /* 0x000f220000300800 */
[----:B--2---:R-:W-:-:S05]  /*8e10*/  IMAD.X R19, R23, 0x1, R2, P1 ;  /* 0x0000000117137824 */ /* 0x004fca00008e0602 */
[----:B------:R0:W2:Y:S02]  /*8e20*/  @!P0 LDG.E.U8 R199, desc[UR14][R18.64] ;  /* 0x0000000e12c78981 */ /* 0x0000a4000c1e1100 */
[----:B0-----:R-:W-:-:S05]  /*8e30*/  IADD3 R18, P1, R3, R246, RZ ;  /* 0x000000f603127210 */ /* 0x001fca0007f3e0ff */
[----:B------:R-:W-:-:S05]  /*8e40*/  IMAD.X R19, R206, 0x1, R245, P1 ;  /* 0x00000001ce137824 */ /* 0x000fca00008e06f5 */
        /* <DEDUP_REMOVED lines=9> */
[----:B------:R0:W2:Y:S01]  /*8ee0*/  @!P0 LDG.E.U8 R203, desc[UR14][R18.64] ;  /* 0x0000000e12cb8981 */ /* 0x0000a2000c1e1100 */
[----:B------:R-:W1:Y:S01]  /*8ef0*/  S2R R206, SR_TID.X ;  /* 0x0000000000ce7919 */ /* 0x000e620000002100 */
[----:B------:R-:W-:Y:S02]  /*8f00*/  LOP3.LUT R207, R207, 0xffff, RZ, 0xc0, !PT ;  /* 0x0000ffffcfcf7812 */ /* 0x000fe400078ec0ff */
[----:B------:R-:W-:Y:S02]  /*8f10*/  LOP3.LUT R208, R208, 0xffff, RZ, 0xc0, !PT ;  /* 0x0000ffffd0d07812 */ /* 0x000fe400078ec0ff */
[----:B------:R-:W-:Y:S02]  /*8f20*/  LOP3.LUT R209, R209, 0xffff, RZ, 0xc0, !PT ;  /* 0x0000ffffd1d17812 */ /* 0x000fe400078ec0ff */
[----:B------:R-:W-:Y:S02]  /*8f30*/  LOP3.LUT R210, R210, 0xffff, RZ, 0xc0, !PT ;  /* 0x0000ffffd2d27812 */ /* 0x000fe400078ec0ff */
[----:B------:R-:W-:-:S02]  /*8f40*/  PRMT R207, R207, 0x3340, R208 ;  /* 0x00003340cfcf7816 */ /* 0x000fc400000000d0 */
[----:B------:R-:W-:Y:S02]  /*8f50*/  PRMT R23, R209, 0x3340, R210 ;  /* 0x00003340d1177816 */ /* 0x000fe400000000d2 */
[----:B------:R-:W-:Y:S02]  /*8f60*/  PRMT R21, R12, 0x5410, R21 ;  /* 0x000054100c157816 */ /* 0x000fe40000000015 */
[----:B------:R-:W-:Y:S01]  /*8f70*/  PRMT R22, R204, 0x5410, R22 ;  /* 0x00005410cc167816 */ /* 0x000fe20000000016 */
[----:B0-----:R-:W-:Y:S01]  /*8f80*/  IMAD.U32 R19, RZ, RZ, UR12 ;  /* 0x0000000cff137e24 */ /* 0x001fe2000f8e00ff */
[----:B------:R-:W-:Y:S01]  /*8f90*/  PRMT R23, R207, 0x5410, R23 ;  /* 0x00005410cf177816 */ /* 0x000fe20000000017 */
[----:B------:R-:W-:Y:S01]  /*8fa0*/  UMOV UR5, 0x80000020 ;  /* 0x8000002000057882 */ /* 0x000fe20000000000 */
[----:B------:R-:W-:Y:S01]  /*8fb0*/  IADD3 R0, P4, R0, UR24, RZ ;  /* 0x0000001800007c10 */ /* 0x000fe2000ff9e0ff */
[----:B------:R-:W2:Y:S04]  /*8fc0*/  LDL.LU R12, [R1+0x1b8] ;  /* 0x0001b800010c7983 */ /* 0x000ea80000300800 */
[----:B---3--:R-:W-:Y:S01]  /*8fd0*/  STS.128 [R205+UR12], R20 ;  /* 0x00000014cd007988 */ /* 0x008fe20008000c0c */
[----:B-1----:R-:W-:-:S03]  /*8fe0*/  LOP3.LUT R206, R206, 0x7f, RZ, 0xc0, !PT ;  /* 0x0000007fcece7812 */ /* 0x002fc600078ec0ff */
[----:B------:R-:W3:Y:S04]  /*8ff0*/  LDL.LU R204, [R1+0x1c] ;  /* 0x00001c0001cc7983 */ /* 0x000ee80000300800 */
[----:B------:R-:W-:Y:S04]  /*9000*/  STS.U8 [R206+UR12+0x2000], R182 ;  /* 0x002000b6ce007988 */ /* 0x000fe8000800000c */
[----:B------:R-:W-:Y:S04]  /*9010*/  STS.U8 [R206+UR12+0x2200], R183 ;  /* 0x002200b7ce007988 */ /* 0x000fe8000800000c */
[----:B------:R-:W-:Y:S04]  /*9020*/  STS.U8 [R206+UR12+0x2400], R184 ;  /* 0x002400b8ce007988 */ /* 0x000fe8000800000c */
[----:B------:R-:W-:Y:S04]  /*9030*/  STS.U8 [R206+UR12+0x2600], R185 ;  /* 0x002600b9ce007988 */ /* 0x000fe8000800000c */
[----:B------:R-:W-:Y:S04]  /*9040*/  STS.U8 [R206+UR12+0x2800], R186 ;  /* 0x002800bace007988 */ /* 0x000fe8000800000c */
[----:B------:R-:W-:Y:S04]  /*9050*/  STS.U8 [R206+UR12+0x2a00], R187 ;  /* 0x002a00bbce007988 */ /* 0x000fe8000800000c */
[----:B------:R-:W-:Y:S04]  /*9060*/  STS.U8 [R206+UR12+0x2c00], R188 ;  /* 0x002c00bcce007988 */ /* 0x000fe8000800000c */
[----:B------:R-:W-:Y:S01]  /*9070*/  STS.U8 [R206+UR12+0x2e00], R189 ;  /* 0x002e00bdce007988 */ /* 0x000fe2000800000c */
[----:B------:R-:W-:-:S03]  /*9080*/  LOP3.LUT R18, R206, 0x10, RZ, 0x3c, !PT ;  /* 0x00000010ce127812 */ /* 0x000fc600078e3cff */
[----:B------:R-:W-:Y:S04]  /*9090*/  STS.U8 [R206+UR12+0x3000], R192 ;  /* 0x003000c0ce007988 */ /* 0x000fe8000800000c */
[----:B------:R-:W-:Y:S04]  /*90a0*/  STS.U8 [R206+UR12+0x3200], R168 ;  /* 0x003200a8ce007988 */ /* 0x000fe8000800000c */
[----:B------:R-:W-:Y:S04]  /*90b0*/  STS.U8 [R206+UR12+0x3400], R164 ;  /* 0x003400a4ce007988 */ /* 0x000fe8000800000c */
[----:B------:R-:W-:Y:S04]  /*90c0*/  STS.U8 [R206+UR12+0x3600], R165 ;  /* 0x003600a5ce007988 */ /* 0x000fe8000800000c */
[----:B------:R-:W-:Y:S04]  /*90d0*/  STS.U8 [R206+UR12+0x3800], R166 ;  /* 0x003800a6ce007988 */ /* 0x000fe8000800000c */
[----:B------:R-:W-:Y:S04]  /*90e0*/  STS.U8 [R206+UR12+0x3a00], R167 ;  /* 0x003a00a7ce007988 */ /* 0x000fe8000800000c */
[----:B------:R-:W-:Y:S04]  /*90f0*/  STS.U8 [R206+UR12+0x3c00], R169 ;  /* 0x003c00a9ce007988 */ /* 0x000fe8000800000c */
[----:B------:R-:W-:Y:S04]  /*9100*/  STS.U8 [R206+UR12+0x3e00], R162 ;  /* 0x003e00a2ce007988 */ /* 0x000fe8000800000c */
[----:B------:R0:W-:Y:S04]  /*9110*/  STS.U8 [R18+UR12+0x3280], R17 ;  /* 0x0032801112007988 */ /* 0x0001e8000800000c */
[----:B------:R-:W-:Y:S04]  /*9120*/  STS.U8 [R18+UR12+0x2280], R163 ;  /* 0x002280a312007988 */ /* 0x000fe8000800000c */
[----:B------:R-:W-:Y:S01]  /*9130*/  STS.U8 [R18+UR12+0x2080], R170 ;  /* 0x002080aa12007988 */ /* 0x000fe2000800000c */
[----:B0-----:R-:W-:-:S03]  /*9140*/  LOP3.LUT R17, R206, 0x20, RZ, 0x3c, !PT ;  /* 0x00000020ce117812 */ /* 0x001fc600078e3cff */
        /* <DEDUP_REMOVED lines=13> */
[----:B------:R-:W-:Y:S01]  /*9220*/  STS.U8 [R17+UR12+0x3b00], R180 ;  /* 0x003b00b411007988 */ /* 0x000fe2000800000c */
[----:B------:R-:W-:-:S02]  /*9230*/  SHF.R.U32.HI R19, RZ, 0x4, R19 ;  /* 0x00000004ff137819 */ /* 0x000fc40000011613 */
[----:B------:R-:W-:Y:S01]  /*9240*/  IADD3 R13, P6, R13, UR24, RZ ;  /* 0x000000180d0d7c10 */ /* 0x000fe2000ffde0ff */
[----:B------:R-:W3:Y:S01]  /*9250*/  LDL.LU R208, [R1+0x24] ;  /* 0x0000240001d07983 */ /* 0x000ee20000300800 */
[----:B0-----:R-:W-:-:S03]  /*9260*/  LOP3.LUT R18, R206, 0x30, RZ, 0x3c, !PT ;  /* 0x00000030ce127812 */ /* 0x001fc600078e3cff */
[----:B------:R-:W-:Y:S01]  /*9270*/  STS.U8 [R17+UR12+0x2300], R158 ;  /* 0x0023009e11007988 */ /* 0x000fe2000800000c */
[----:B------:R-:W0:Y:S03]  /*9280*/  LDC R206, c[0x0][0x238] ;  /* 0x00008e00ffce7b82 */ /* 0x000e260000000800 */
        /* <DEDUP_REMOVED lines=24> */
[----:B----4-:R-:W-:Y:S04]  /*9410*/  STS.U8 [R18+UR12+0x3380], R198 ;  /* 0x003380c612007988 */ /* 0x010fe8000800000c */
[----:B--2---:R-:W-:Y:S04]  /*9420*/  STS.U8 [R18+UR12+0x3580], R199 ;  /* 0x003580c712007988 */ /* 0x004fe8000800000c */
[----:B------:R-:W-:Y:S04]  /*9430*/  STS.U8 [R18+UR12+0x3780], R200 ;  /* 0x003780c812007988 */ /* 0x000fe8000800000c */
[----:B------:R-:W-:Y:S04]  /*9440*/  STS.U8 [R18+UR12+0x3980], R201 ;  /* 0x003980c912007988 */ /* 0x000fe8000800000c */
[----:B------:R-:W-:Y:S01]  /*9450*/  STS.U8 [R18+UR12+0x3b80], R202 ;  /* 0x003b80ca12007988 */ /* 0x000fe2000800000c */
[----:B------:R-:W-:-:S03]  /*9460*/  SGXT.U32 R19, R19, 0xe ;  /* 0x0000000e1313781a */ /* 0x000fc60000000000 */
[----:B------:R-:W2:Y:S04]  /*9470*/  LDL.LU R205, [R1+0x2c] ;  /* 0x00002c0001cd7983 */ /* 0x000ea80000300800 */
[----:B------:R-:W-:Y:S01]  /*9480*/  STS.U8 [R18+UR12+0x3d80], R203 ;  /* 0x003d80cb12007988 */ /* 0x000fe2000800000c */
[----:B------:R1:W-:Y:S06]  /*9490*/  MEMBAR.ALL.CTA ;  /* 0x0000000000007992 */ /* 0x0003ec0000008000 */
[----:B-1----:R-:W1:Y:S01]  /*94a0*/  FENCE.VIEW.ASYNC.S ;  /* 0x00000000000073c6 */ /* 0x002e620000000000 */
[----:B------:R-:W-:Y:S01]  /*94b0*/  R2UR UR4, R19 ;  /* 0x00000000130472ca */ /* 0x000fe200000e0000 */
[----:B0-----:R-:W-:-:S02]  /*94c0*/  IMAD.SHL.U32 R17, R206, 0x40, RZ ;  /* 0x00000040ce117824 */ /* 0x001fc400078e00ff */
[----:B------:R-:W4:Y:S01]  /*94d0*/  LDL.LU R182, [R1+0x34] ;  /* 0x0000340001b67983 */ /* 0x000f220000300800 */
[----:B-1----:R-:W-:Y:S02]  /*94e0*/  BAR.SYNC.DEFER_BLOCKING 0x0 ;  /* 0x0000000000007b1d */ /* 0x002fe40000010000 */
[----:B------:R-:W-:-:S04]  /*94f0*/  IADD3 R6, P0, R17, R6, RZ ;  /* 0x0000000611067210 */ /* 0x000fc80007f1e0ff */
[----:B------:R-:W-:Y:S02]  /*9500*/  LEA.HI.X.SX32 R11, R17, R11, 0x1, P0 ;  /* 0x0000000b110b7211 */ /* 0x000fe400000f0eff */
[----:B------:R-:W-:Y:S01]  /*9510*/  IADD3 R219, P0, R219, UR24, RZ ;  /* 0x00000018dbdb7c10 */ /* 0x000fe2000ff1e0ff */
[----:B------:R-:W2:Y:S04]  /*9520*/  LDL.LU R20, [R1+0x3c] ;  /* 0x00003c0001147983 */ /* 0x000ea80000300800 */
[----:B------:R-:W4:Y:S04]  /*9530*/  LDL.LU R206, [R1+0x8] ;  /* 0x0000080001ce7983 */ /* 0x000f280000300800 */
[----:B------:R-:W4:Y:S04]  /*9540*/  LDL.LU R19, [R1+0x44] ;  /* 0x0000440001137983 */ /* 0x000f280000300800 */
[----:B------:R-:W4:Y:S01]  /*9550*/  LDL.LU R21, [R1+0x10] ;  /* 0x0000100001157983 */ /* 0x000f220000300800 */
[----:B------:R-:W-:-:S03]  /*9560*/  WARPGROUP.ARRIVE ;  /* 0x00000000000079c5 */ /* 0x000fc60000000000 */
[----:B------:R-:W4:Y:S04]  /*9570*/  LDL.LU R22, [R1+0x4c] ;  /* 0x00004c0001167983 */ /* 0x000f280000300800 */
[----:B------:R-:W4:Y:S01]  /*9580*/  LDL.LU R23, [R1+0x18] ;  /* 0x0000180001177983 */ /* 0x000f220000300800 */
[----:B------:R-:W-:Y:S01]  /*9590*/  QGMMA.64x128x32.F32.E4M3.E4M3 R88, gdesc[UR4], R88 ;  /* 0x01e00000045879f3 */ /* 0x000fe20008700858 */
[----:B------:R-:W-:Y:S02]  /*95a0*/  USHF.R.S32.HI UR4, URZ, 0x1f, UR24 ;  /* 0x0000001f3f047899 */ /* 0x000fe40008011418 */
[----:B------:R-:W4:Y:S04]  /*95b0*/  LDL.LU R209, [R1+0x54] ;  /* 0x0000540001d17983 */ /* 0x000f280000300800 */
[----:B------:R-:W-:-:S02]  /*95c0*/  IADD3.X R16, R16, UR4, RZ, P4, !PT ;  /* 0x0000000410107c10 */ /* 0x000fc4000a7fe4ff */
[----:B------:R-:W-:Y:S02]  /*95d0*/  IADD3 R223, P4, R223, UR24, RZ ;  /* 0x00000018dfdf7c10 */ /* 0x000fe4000ff9e0ff */
[----:B------:R-:W-:Y:S02]  /*95e0*/  IADD3.X R217, R217, UR4, RZ, P0, !PT ;  /* 0x00000004d9d97c10 */ /* 0x000fe400087fe4ff */
[----:B------:R-:W-:Y:S02]  /*95f0*/  IADD3 R240, P0, R240, UR24, RZ ;  /* 0x00000018f0f07c10 */ /* 0x000fe4000ff1e0ff */
[----:B------:R-:W-:Y:S02]  /*9600*/  IADD3.X R10, R10, UR4, RZ, P6, !PT ;  /* 0x000000040a0a7c10 */ /* 0x000fe4000b7fe4ff */
[----:B------:R-:W-:Y:S02]  /*9610*/  IADD3 R227, P6, R227, UR24, RZ ;  /* 0x00000018e3e37c10 */ /* 0x000fe4000ffde0ff */
[----:B------:R-:W-:-:S02]  /*9620*/  IADD3.X R221, R221, UR4, RZ, P4, !PT ;  /* 0x00000004dddd7c10 */ /* 0x000fc4000a7fe4ff */
[----:B------:R-:W-:Y:S02]  /*9630*/  IADD3 R242, P4, R242, UR24, RZ ;  /* 0x00000018f2f27c10 */ /* 0x000fe4000ff9e0ff */
[----:B------:R-:W-:Y:S02]  /*9640*/  IADD3.X R239, R239, UR4, RZ, P0, !PT ;  /* 0x00000004efef7c10 */ /* 0x000fe400087fe4ff */
[----:B------:R-:W-:Y:S02]  /*9650*/  IADD3 R247, P0, R247, UR24, RZ ;  /* 0x00000018f7f77c10 */ /* 0x000fe4000ff1e0ff */
[----:B------:R-:W-:Y:S02]  /*9660*/  IADD3.X R225, R225, UR4, RZ, P6, !PT ;  /* 0x00000004e1e17c10 */ /* 0x000fe4000b7fe4ff */
[----:B------:R-:W-:Y:S02]  /*9670*/  IADD3 R244, P6, R244, UR24, RZ ;  /* 0x00000018f4f47c10 */ /* 0x000fe4000ffde0ff */
[----:B------:R-:W-:-:S02]  /*9680*/  IADD3.X R241, R241, UR4, RZ, P4, !PT ;  /* 0x00000004f1f17c10 */ /* 0x000fc4000a7fe4ff */
[----:B------:R-:W-:Y:S01]  /*9690*/  IADD3 R249, P4, R249, UR24, RZ ;  /* 0x00000018f9f97c10 */ /* 0x000fe2000ff9e0ff */
[----:B------:R0:W-:Y:S01]  /*96a0*/  STL [R1+0x4], R247 ;  /* 0x000004f701007387 */ /* 0x0001e20000100800 */
[----:B------:R-:W-:Y:S02]  /*96b0*/  IADD3.X R243, R243, UR4, RZ, P6, !PT ;  /* 0x00000004f3f37c10 */ /* 0x000fe4000b7fe4ff */
[----:B------:R-:W-:Y:S01]  /*96c0*/  IADD3 R251, P6, R251, UR24, RZ ;  /* 0x00000018fbfb7c10 */ /* 0x000fe2000ffde0ff */
[----:B0-----:R-:W4:Y:S04]  /*96d0*/  LDL.LU R247, [R1+0x1b4] ;  /* 0x0001b40001f77983 */ /* 0x001f280000300800 */
[----:B------:R0:W-:Y:S04]  /*96e0*/  STL [R1+0xc], R249 ;  /* 0x00000cf901007387 */ /* 0x0001e80000100800 */
[----:B0-----:R-:W4:Y:S04]  /*96f0*/  LDL.LU R249, [R1+0x1b0] ;  /* 0x0001b00001f97983 */ /* 0x001f280000300800 */
[----:B------:R0:W-:Y:S04]  /*9700*/  STL [R1+0x14], R251 ;  /* 0x000014fb01007387 */ /* 0x0001e80000100800 */
[----:B0-----:R-:W4:Y:S01]  /*9710*/  LDL.LU R251, [R1+0x1ac] ;  /* 0x0001ac0001fb7983 */ /* 0x001f220000300800 */
[----:B------:R-:W-:-:S02]  /*9720*/  IADD3 R14, P5, R14, UR24, RZ ;  /* 0x000000180e0e7c10 */ /* 0x000fc4000ffbe0ff */
[----:B------:R-:W-:Y:S01]  /*9730*/  IADD3 R15, P3, R15, UR24, RZ ;  /* 0x000000180f0f7c10 */ /* 0x000fe2000ff7e0ff */
[----:B------:R-:W4:Y:S01]  /*9740*/  LDL.LU R207, [R1+0x5c] ;  /* 0x00005c0001cf7983 */ /* 0x000f220000300800 */
[----:B------:R-:W-:Y:S02]  /*9750*/  IADD3 R212, P2, R212, UR24, RZ ;  /* 0x00000018d4d47c10 */ /* 0x000fe4000ff5e0ff */
[----:B------:R-:W-:Y:S01]  /*9760*/  IADD3.X R8, R8, UR4, RZ, P5, !PT ;  /* 0x0000000408087c10 */ /* 0x000fe2000affe4ff */
[----:B------:R-:W4:Y:S01]  /*9770*/  LDL.LU R210, [R1+0x28] ;  /* 0x0000280001d27983 */ /* 0x000f220000300800 */
[----:B------:R-:W-:Y:S02]  /*9780*/  IADD3 R9, P5, R9, UR24, RZ ;  /* 0x0000001809097c10 */ /* 0x000fe4000ffbe0ff */
[----:B------:R-:W-:Y:S02]  /*9790*/  IADD3.X R7, R7, UR4, RZ, P3, !PT ;  /* 0x0000000407077c10 */ /* 0x000fe40009ffe4ff */
[----:B------:R-:W-:-:S02]  /*97a0*/  IADD3 R233, P3, R233, UR24, RZ ;  /* 0x00000018e9e97c10 */ /* 0x000fc4000ff7e0ff */
        /* <DEDUP_REMOVED lines=10> */
[----:B------:R-:W-:Y:S01]  /*9850*/  IADD3 R250, P2, R250, UR24, RZ ;  /* 0x00000018fafa7c10 */ /* 0x000fe2000ff5e0ff */
[----:B------:R-:W-:Y:S01]  /*9860*/  UMOV UR18, UR6 ;  /* 0x0000000600127c82 */ /* 0x000fe20008000000 */
[----:B------:R-:W-:Y:S01]  /*9870*/  IADD3.X R245, R245, UR4, RZ, P5, !PT ;  /* 0x00000004f5f57c10 */ /* 0x000fe2000affe4ff */
[----:B------:R-:W-:Y:S01]  /*9880*/  UMOV UR19, UR7 ;  /* 0x0000000700137c82 */ /* 0x000fe20008000000 */
[----:B---3--:R-:W-:Y:S01]  /*9890*/  IADD3 R204, P5, R204, UR24, RZ ;  /* 0x00000018cccc7c10 */ /* 0x008fe2000ffbe0ff */
[----:B------:R-:W-:Y:S01]  /*98a0*/  QGMMA.64x128x32.F32.E4M3.E4M3 R88, gdesc[UR8], R88 ;  /* 0x01e00000085879f3 */ /* 0x000fe20008700858 */
[----:B------:R-:W-:-:S02]  /*98b0*/  IADD3.X R237, R237, UR4, RZ, P1, !PT ;  /* 0x00000004eded7c10 */ /* 0x000fc40008ffe4ff */
[----:B------:R-:W-:Y:S01]  /*98c0*/  IADD3 R252, P1, R252, UR24, RZ ;  /* 0x00000018fcfc7c10 */ /* 0x000fe2000ff3e0ff */
[----:B------:R-:W-:Y:S01]  /*98d0*/  STL [R1+0x1c], R204 ;  /* 0x00001ccc01007387 */ /* 0x000fe20000100800 */
[----:B------:R-:W-:-:S07]  /*98e0*/  IADD3.X R2, R2, UR4, RZ, P0, !PT ;  /* 0x0000000402027c10 */ /* 0x000fce00087fe4ff */
[----:B------:R-:W-:Y:S01]  /*98f0*/  QGMMA.64x128x32.F32.E4M3.E4M3 R24, gdesc[UR16], R24 ;  /* 0x01e00000101879f3 */ /* 0x000fe20008700818 */
[----:B--2---:R-:W-:Y:S02]  /*9900*/  IADD3 R20, P0, R20, UR24, RZ ;  /* 0x0000001814147c10 */ /* 0x004fe4000ff1e0ff */
[----:B----4-:R-:W-:Y:S02]  /*9910*/  IADD3.X R206, R206, UR4, RZ, P4, !PT ;  /* 0x00000004cece7c10 */ /* 0x010fe4000a7fe4ff */
[----:B------:R-:W-:Y:S02]  /*9920*/  IADD3 R19, P4, R19, UR24, RZ ;  /* 0x0000001813137c10 */ /* 0x000fe4000ff9e0ff */
[----:B------:R-:W-:Y:S02]  /*9930*/  IADD3.X R21, R21, UR4, RZ, P6, !PT ;  /* 0x0000000415157c10 */ /* 0x000fe4000b7fe4ff */
[----:B------:R-:W-:Y:S02]  /*9940*/  IADD3 R22, P6, R22, UR24, RZ ;  /* 0x0000001816167c10 */ /* 0x000fe4000ffde0ff */
[----:B------:R-:W-:-:S02]  /*9950*/  IADD3.X R23, R23, UR4, RZ, P5, !PT ;  /* 0x0000000417177c10 */ /* 0x000fc4000affe4ff */
[----:B------:R-:W-:Y:S02]  /*9960*/  IADD3 R209, P5, R209, UR24, RZ ;  /* 0x00000018d1d17c10 */ /* 0x000fe4000ffbe0ff */
[----:B------:R-:W-:Y:S02]  /*9970*/  IADD3.X R247, R247, UR4, RZ, P3, !PT ;  /* 0x00000004f7f77c10 */ /* 0x000fe40009ffe4ff */
[----:B------:R-:W-:-:S05]  /*9980*/  IADD3 R208, P3, R208, UR24, RZ ;  /* 0x00000018d0d07c10 */ /* 0x000fca000ff7e0ff */
[----:B------:R0:W-:Y:S01]  /*9990*/  STL [R1+0x24], R208 ;  /* 0x000024d001007387 */ /* 0x0001e20000100800 */
[----:B------:R-:W-:Y:S02]  /*99a0*/  IADD3.X R249, R249, UR4, RZ, P2, !PT ;  /* 0x00000004f9f97c10 */ /* 0x000fe400097fe4ff */
[----:B------:R-:W-:Y:S01]  /*99b0*/  IADD3 R205, P2, R205, UR24, RZ ;  /* 0x00000018cdcd7c10 */ /* 0x000fe2000ff5e0ff */
[----:B0-----:R-:W2:Y:S04]  /*99c0*/  LDL.LU R208, [R1+0x64] ;  /* 0x0000640001d07983 */ /* 0x001ea80000300800 */
[----:B------:R-:W3:Y:S04]  /*99d0*/  LDL.LU R204, [R1+0x30] ;  /* 0x0000300001cc7983 */ /* 0x000ee80000300800 */
[----:B------:R0:W-:Y:S01]  /*99e0*/  STL [R1+0x2c], R205 ;  /* 0x00002ccd01007387 */ /* 0x0001e20000100800 */
[----:B------:R-:W-:-:S02]  /*99f0*/  IADD3.X R251, R251, UR4, RZ, P1, !PT ;  /* 0x00000004fbfb7c10 */ /* 0x000fc40008ffe4ff */
[----:B------:R-:W-:Y:S01]  /*9a00*/  IADD3 R182, P1, R182, UR24, RZ ;  /* 0x00000018b6b67c10 */ /* 0x000fe2000ff3e0ff */
[----:B0-----:R-:W4:Y:S04]  /*9a10*/  LDL.LU R205, [R1+0x6c] ;  /* 0x00006c0001cd7983 */ /* 0x001f280000300800 */
[----:B------:R0:W-:Y:S01]  /*9a20*/  STL [R1], R2 ;  /* 0x0000000201007387 */ /* 0x0001e20000100800 */
[----:B------:R-:W-:-:S03]  /*9a30*/  IADD3.X R5, R5, UR4, RZ, P3, !PT ;  /* 0x0000000405057c10 */ /* 0x000fc60009ffe4ff */
[----:B0-----:R-:W4:Y:S04]  /*9a40*/  LDL.LU R2, [R1+0x1a8] ;  /* 0x0001a80001027983 */ /* 0x001f280000300800 */
[----:B------:R-:W-:Y:S04]  /*9a50*/  STL [R1+0x34], R182 ;  /* 0x000034b601007387 */ /* 0x000fe80000100800 */
[----:B------:R0:W-:Y:S04]  /*9a60*/  STL [R1+0x8], R206 ;  /* 0x000008ce01007387 */ /* 0x0001e80000100800 */
[----:B0-----:R-:W4:Y:S04]  /*9a70*/  LDL.LU R206, [R1+0x38] ;  /* 0x0000380001ce7983 */ /* 0x001f280000300800 */
[----:B------:R-:W-:Y:S04]  /*9a80*/  STL [R1+0x3c], R20 ;  /* 0x00003c1401007387 */ /* 0x000fe80000100800 */
[----:B------:R0:W-:Y:S04]  /*9a90*/  STL [R1+0x44], R19 ;  /* 0x0000441301007387 */ /* 0x0001e80000100800 */
[----:B0-----:R-:W4:Y:S04]  /*9aa0*/  LDL.LU R19, [R1+0x74] ;  /* 0x0000740001137983 */ /* 0x001f280000300800 */
[----:B------:R-:W-:Y:S04]  /*9ab0*/  STL [R1+0x10], R21 ;  /* 0x0000101501007387 */ /* 0x000fe80000100800 */
[----:B------:R-:W-:Y:S04]  /*9ac0*/  STL [R1+0x4c], R22 ;  /* 0x00004c1601007387 */ /* 0x000fe80000100800 */
[----:B------:R0:W-:Y:S04]  /*9ad0*/  STL [R1+0x20], R5 ;  /* 0x0000200501007387 */ /* 0x0001e80000100800 */
[----:B------:R-:W-:Y:S04]  /*9ae0*/  STL [R1+0x18], R23 ;  /* 0x0000181701007387 */ /* 0x000fe80000100800 */
[----:B0-----:R-:W4:Y:S04]  /*9af0*/  LDL.LU R5, [R1+0x1a4] ;  /* 0x0001a40001057983 */ /* 0x001f280000300800 */
[----:B------:R0:W-:Y:S04]  /*9b00*/  STL [R1+0x54], R209 ;  /* 0x000054d101007387 */ /* 0x0001e80000100800 */
[----:B------:R-:W4:Y:S04]  /*9b10*/  LDL.LU R164, [R1+0x7c] ;  /* 0x00007c0001a47983 */ /* 0x000f280000300800 */
[----:B------:R-:W4:Y:S04]  /*9b20*/  LDL.LU R168, [R1+0x48] ;  /* 0x0000480001a87983 */ /* 0x000f280000300800 */
[----:B------:R-:W4:Y:S04]  /*9b30*/  LDL.LU R192, [R1+0x84] ;  /* 0x0000840001c07983 */ /* 0x000f280000300800 */
[----:B------:R-:W4:Y:S04]  /*9b40*/  LDL.LU R189, [R1+0x50] ;  /* 0x0000500001bd7983 */ /* 0x000f280000300800 */
[----:B------:R-:W4:Y:S04]  /*9b50*/  LDL.LU R188, [R1+0x8c] ;  /* 0x00008c0001bc7983 */ /* 0x000f280000300800 */
[----:B------:R-:W4:Y:S04]  /*9b60*/  LDL.LU R187, [R1+0x58] ;  /* 0x0000580001bb7983 */ /* 0x000f280000300800 */
[----:B0-----:R-:W4:Y:S01]  /*9b70*/  LDL.LU R209, [R1+0x94] ;  /* 0x0000940001d17983 */ /* 0x001f220000300800 */
[----:B------:R-:W-:-:S02]  /*9b80*/  IADD3 R207, P3, R207, UR24, RZ ;  /* 0x00000018cfcf7c10 */ /* 0x000fc4000ff7e0ff */
[----:B------:R-:W-:Y:S01]  /*9b90*/  IADD3.X R210, R210, UR4, RZ, P2, !PT ;  /* 0x00000004d2d27c10 */ /* 0x000fe200097fe4ff */
[----:B------:R-:W4:Y:S04]  /*9ba0*/  LDL.LU R186, [R1+0x9c] ;  /* 0x00009c0001ba7983 */ /* 0x000f280000300800 */
[----:B------:R-:W4:Y:S04]  /*9bb0*/  LDL.LU R185, [R1+0x68] ;  /* 0x0000680001b97983 */ /* 0x000f280000300800 */
[----:B------:R-:W-:Y:S04]  /*9bc0*/  STL [R1+0x5c], R207 ;  /* 0x00005ccf01007387 */ /* 0x000fe80000100800 */
[----:B------:R-:W4:Y:S04]  /*9bd0*/  LDL.LU R184, [R1+0xa4] ;  /* 0x0000a40001b87983 */ /* 0x000f280000300800 */
[----:B------:R0:W-:Y:S04]  /*9be0*/  STL [R1+0x28], R210 ;  /* 0x000028d201007387 */ /* 0x0001e80000100800 */
[----:B------:R-:W4:Y:S04]  /*9bf0*/  LDL.LU R183, [R1+0x70] ;  /* 0x0000700001b77983 */ /* 0x000f280000300800 */
[----:B------:R-:W4:Y:S04]  /*9c00*/  LDL.LU R182, [R1+0xac] ;  /* 0x0000ac0001b67983 */ /* 0x000f280000300800 */
[----:B0-----:R-:W4:Y:S01]  /*9c10*/  LDL.LU R210, [R1+0x78] ;  /* 0x0000780001d27983 */ /* 0x001f220000300800 */
[----:B--2---:R-:W-:-:S02]  /*9c20*/  IADD3 R208, P2, R208, UR24, RZ ;  /* 0x00000018d0d07c10 */ /* 0x004fc4000ff5e0ff */
[----:B---3--:R-:W-:-:S03]  /*9c30*/  IADD3.X R204, R204, UR4, RZ, P1, !PT ;  /* 0x00000004cccc7c10 */ /* 0x008fc60008ffe4ff */
[----:B------:R0:W-:Y:S04]  /*9c40*/  STL [R1+0x64], R208 ;  /* 0x000064d001007387 */ /* 0x0001e80000100800 */
[----:B0-----:R-:W2:Y:S01]  /*9c50*/  LDL.LU R208, [R1+0xb4] ;  /* 0x0000b40001d07983 */ /* 0x001ea20000300800 */
[----:B----4-:R-:W-:-:S03]  /*9c60*/  IADD3 R205, P1, R205, UR24, RZ ;  /* 0x00000018cdcd7c10 */ /* 0x010fc6000ff3e0ff */
[----:B------:R-:W3:Y:S04]  /*9c70*/  LDL.LU R20, [R1+0xbc] ;  /* 0x0000bc0001147983 */ /* 0x000ee80000300800 */
[----:B------:R-:W4:Y:S04]  /*9c80*/  LDL.LU R21, [R1+0x88] ;  /* 0x0000880001157983 */ /* 0x000f280000300800 */
[----:B------:R-:W-:Y:S04]  /*9c90*/  STL [R1+0x30], R204 ;  /* 0x000030cc01007387 */ /* 0x000fe80000100800 */
[----:B------:R-:W3:Y:S01]  /*9ca0*/  LDL.LU R22, [R1+0xc4] ;  /* 0x0000c40001167983 */ /* 0x000ee20000300800 */
[----:B------:R-:W-:-:S03]  /*9cb0*/  IADD3.X R2, R2, UR4, RZ, P4, !PT ;  /* 0x0000000402027c10 */ /* 0x000fc6000a7fe4ff */
[----:B------:R0:W-:Y:S04]  /*9cc0*/  STL [R1+0x6c], R205 ;  /* 0x00006ccd01007387 */ /* 0x0001e80000100800 */
[----:B0-----:R-:W3:Y:S01]  /*9cd0*/  LDL.LU R205, [R1+0x90] ;  /* 0x0000900001cd7983 */ /* 0x001ee20000300800 */
[----:B------:R-:W-:-:S05]  /*9ce0*/  IADD3.X R206, R206, UR4, RZ, P0, !PT ;  /* 0x00000004cece7c10 */ /* 0x000fca00087fe4ff */
[----:B------:R0:W-:Y:S04]  /*9cf0*/  STL [R1+0x38], R206 ;  /* 0x000038ce01007387 */ /* 0x0001e80000100800 */
[----:B0-----:R-:W3:Y:S01]  /*9d00*/  LDL.LU R206, [R1+0xcc] ;  /* 0x0000cc0001ce7983 */ /* 0x001ee20000300800 */
[----:B------:R-:W-:-:S03]  /*9d10*/  IADD3 R19, P0, R19, UR24, RZ ;  /* 0x0000001813137c10 */ /* 0x000fc6000ff1e0ff */
[----:B------:R-:W3:Y:S04]  /*9d20*/  LDL.LU R23, [R1+0x98] ;  /* 0x0000980001177983 */ /* 0x000ee80000300800 */
[----:B------:R-:W3:Y:S04]  /*9d30*/  LDL.LU R207, [R1+0xd4] ;  /* 0x0000d40001cf7983 */ /* 0x000ee80000300800 */
[----:B------:R-:W-:Y:S04]  /*9d40*/  STL [R1+0x74], R19 ;  /* 0x0000741301007387 */ /* 0x000fe80000100800 */
[----:B------:R0:W-:Y:S04]  /*9d50*/  STL [R1+0x40], R2 ;  /* 0x0000400201007387 */ /* 0x0001e80000100800 */
[----:B0-----:R-:W3:Y:S04]  /*9d60*/  LDL.LU R2, [R1+0x1a0] ;  /* 0x0001a00001027983 */ /* 0x001ee80000300800 */
[----:B------:R-:W3:Y:S01]  /*9d70*/  LDL.LU R204, [R1+0xdc] ;  /* 0x0000dc0001cc7983 */ /* 0x000ee20000300800 */
[----:B------:R-:W-:-:S03]  /*9d80*/  IADD3 R164, P4, R164, UR24, RZ ;  /* 0x00000018a4a47c10 */ /* 0x000fc6000ff9e0ff */
[----:B------:R-:W3:Y:S01]  /*9d90*/  LDL.LU R19, [R1+0xa8] ;  /* 0x0000a80001137983 */ /* 0x000ee20000300800 */
[----:B------:R-:W-:-:S03]  /*9da0*/  IADD3.X R168, R168, UR4, RZ, P6, !PT ;  /* 0x00000004a8a87c10 */ /* 0x000fc6000b7fe4ff */
[----:B------:R-:W-:Y:S01]  /*9db0*/  STL [R1+0x7c], R164 ;  /* 0x00007ca401007387 */ /* 0x000fe20000100800 */
[----:B------:R-:W-:-:S03]  /*9dc0*/  IADD3 R192, P6, R192, UR24, RZ ;  /* 0x00000018c0c07c10 */ /* 0x000fc6000ffde0ff */
[----:B------:R-:W-:Y:S01]  /*9dd0*/  STL [R1+0x48], R168 ;  /* 0x000048a801007387 */ /* 0x000fe20000100800 */
[----:B------:R-:W-:-:S03]  /*9de0*/  IADD3.X R189, R189, UR4, RZ, P5, !PT ;  /* 0x00000004bdbd7c10 */ /* 0x000fc6000affe4ff */
[----:B------:R-:W-:Y:S01]  /*9df0*/  STL [R1+0x84], R192 ;  /* 0x000084c001007387 */ /* 0x000fe20000100800 */
[----:B------:R-:W-:Y:S02]  /*9e00*/  IADD3 R188, P5, R188, UR24, RZ ;  /* 0x00000018bcbc7c10 */ /* 0x000fe4000ffbe0ff */
[----:B------:R-:W-:Y:S02]  /*9e10*/  IADD3.X R187, R187, UR4, RZ, P3, !PT ;  /* 0x00000004bbbb7c10 */ /* 0x000fe40009ffe4ff */
[----:B------:R-:W-:Y:S01]  /*9e20*/  IADD3 R209, P3, R209, UR24, RZ ;  /* 0x00000018d1d17c10 */ /* 0x000fe2000ff7e0ff */
[----:B------:R-:W-:Y:S01]  /*9e30*/  STL [R1+0x50], R189 ;  /* 0x000050bd01007387 */ /* 0x000fe20000100800 */
[----:B------:R-:W-:-:S03]  /*9e40*/  IADD3.X R5, R5, UR4, RZ, P2, !PT ;  /* 0x0000000405057c10 */ /* 0x000fc600097fe4ff */
[----:B------:R0:W-:Y:S04]  /*9e50*/  STL [R1+0x94], R209 ;  /* 0x000094d101007387 */ /* 0x0001e80000100800 */
[----:B------:R-:W-:Y:S04]  /*9e60*/  STL [R1+0x8c], R188 ;  /* 0x00008cbc01007387 */ /* 0x000fe80000100800 */
[----:B0-----:R-:W3:Y:S04]  /*9e70*/  LDL.LU R209, [R1+0xe4] ;  /* 0x0000e40001d17983 */ /* 0x001ee80000300800 */
[----:B------:R-:W-:Y:S04]  /*9e80*/  STL [R1+0x58], R187 ;  /* 0x000058bb01007387 */ /* 0x000fe80000100800 */
[----:B------:R0:W-:Y:S04]  /*9e90*/  STL [R1+0x60], R5 ;  /* 0x0000600501007387 */ /* 0x0001e80000100800 */
[----:B0-----:R-:W3:Y:S01]  /*9ea0*/  LDL.LU R5, [R1+0x19c] ;  /* 0x00019c0001057983 */ /* 0x001ee20000300800 */
[----:B------:R-:W-:-:S02]  /*9eb0*/  IADD3 R186, P2, R186, UR24, RZ ;  /* 0x00000018baba7c10 */ /* 0x000fc4000ff5e0ff */
[----:B------:R-:W-:Y:S02]  /*9ec0*/  IADD3.X R185, R185, UR4, RZ, P1, !PT ;  /* 0x00000004b9b97c10 */ /* 0x000fe40008ffe4ff */
[----:B------:R-:W-:Y:S02]  /*9ed0*/  IADD3 R184, P1, R184, UR24, RZ ;  /* 0x00000018b8b87c10 */ /* 0x000fe4000ff3e0ff */
[----:B------:R-:W-:Y:S01]  /*9ee0*/  IADD3.X R210, R210, UR4, RZ, P4, !PT ;  /* 0x00000004d2d27c10 */ /* 0x000fe2000a7fe4ff */
[----:B------:R-:W-:Y:S01]  /*9ef0*/  STL [R1+0x9c], R186 ;  /* 0x00009cba01007387 */ /* 0x000fe20000100800 */
[----:B------:R-:W-:Y:S02]  /*9f00*/  IADD3.X R183, R183, UR4, RZ, P0, !PT ;  /* 0x00000004b7b77c10 */ /* 0x000fe400087fe4ff */
[----:B------:R-:W-:Y:S01]  /*9f10*/  IADD3 R182, P0, R182, UR24, RZ ;  /* 0x00000018b6b67c10 */ /* 0x000fe2000ff1e0ff */
[----:B------:R-:W-:Y:S04]  /*9f20*/  STL [R1+0x68], R185 ;  /* 0x000068b901007387 */ /* 0x000fe80000100800 */
[----:B------:R-:W-:Y:S04]  /*9f30*/  STL [R1+0xa4], R184 ;  /* 0x0000a4b801007387 */ /* 0x000fe80000100800 */
[----:B------:R0:W-:Y:S04]  /*9f40*/  STL [R1+0x78], R210 ;  /* 0x000078d201007387 */ /* 0x0001e80000100800 */
[----:B------:R-:W-:Y:S04]  /*9f50*/  STL [R1+0x70], R183 ;  /* 0x000070b701007387 */ /* 0x000fe80000100800 */
[----:B0-----:R-:W3:Y:S04]  /*9f60*/  LDL.LU R210, [R1+0xb0] ;  /* 0x0000b00001d27983 */ /* 0x001ee80000300800 */
[----:B------:R-:W-:Y:S01]  /*9f70*/  STL [R1+0xac], R182 ;  /* 0x0000acb601007387 */ /* 0x000fe20000100800 */
[----:B--2---:R-:W-:-:S02]  /*9f80*/  IADD3 R208, P4, R208, UR24, RZ ;  /* 0x00000018d0d07c10 */ /* 0x004fc4000ff9e0ff */
[----:B----4-:R-:W-:Y:S02]  /*9f90*/  IADD3.X R21, R21, UR4, RZ, P5, !PT ;  /* 0x0000000415157c10 */ /* 0x010fe4000affe4ff */
[----:B---3--:R-:W-:Y:S02]  /*9fa0*/  IADD3 R22, P5, R22, UR24, RZ ;  /* 0x0000001816167c10 */ /* 0x008fe4000ffbe0ff */
[----:B------:R-:W-:Y:S02]  /*9fb0*/  IADD3.X R205, R205, UR4, RZ, P3, !PT ;  /* 0x00000004cdcd7c10 */ /* 0x000fe40009ffe4ff */
[----:B------:R-:W-:Y:S02]  /*9fc0*/  IADD3 R206, P3, R206, UR24, RZ ;  /* 0x00000018cece7c10 */ /* 0x000fe4000ff7e0ff */
[----:B------:R-:W-:Y:S02]  /*9fd0*/  IADD3.X R23, R23, UR4, RZ, P2, !PT ;  /* 0x0000000417177c10 */ /* 0x000fe400097fe4ff */
[----:B------:R-:W-:-:S02]  /*9fe0*/  IADD3 R207, P2, R207, UR24, RZ ;  /* 0x00000018cfcf7c10 */ /* 0x000fc4000ff5e0ff */
[----:B------:R-:W-:Y:S02]  /*9ff0*/  IADD3.X R2, R2, UR4, RZ, P6, !PT ;  /* 0x0000000402027c10 */ /* 0x000fe4000b7fe4ff */
[----:B------:R-:W-:-:S03]  /*a000*/  IADD3 R20, P6, R20, UR24, RZ ;  /* 0x0000001814147c10 */ /* 0x000fc6000ffde0ff */
[----:B------:R0:W-:Y:S04]  /*a010*/  STL [R1+0x80], R2 ;  /* 0x0000800201007387 */ /* 0x0001e80000100800 */
[----:B0-----:R-:W2:Y:S04]  /*a020*/  LDL.LU R2, [R1+0x198] ;  /* 0x0001980001027983 */ /* 0x001ea80000300800 */
[----:B------:R0:W-:Y:S04]  /*a030*/  STL [R1+0xb4], R208 ;  /* 0x0000b4d001007387 */ /* 0x0001e80000100800 */
[----:B0-----:R-:W3:Y:S04]  /*a040*/  LDL.LU R208, [R1+0xec] ;  /* 0x0000ec0001d07983 */ /* 0x001ee80000300800 */
[----:B------:R-:W-:Y:S04]  /*a050*/  STL [R1+0xbc], R20 ;  /* 0x0000bc1401007387 */ /* 0x000fe80000100800 */
[----:B------:R0:W-:Y:S04]  /*a060*/  STL [R1+0x90], R205 ;  /* 0x000090cd01007387 */ /* 0x0001e80000100800 */
[----:B------:R-:W-:Y:S04]  /*a070*/  STL [R1+0x88], R21 ;  /* 0x0000881501007387 */ /* 0x000fe80000100800 */
[----:B0-----:R-:W4:Y:S04]  /*a080*/  LDL.LU R205, [R1+0xb8] ;  /* 0x0000b80001cd7983 */ /* 0x001f280000300800 */
[----:B------:R-:W-:Y:S04]  /*a090*/  STL [R1+0xc4], R22 ;  /* 0x0000c41601007387 */ /* 0x000fe80000100800 */
[----:B------:R0:W-:Y:S01]  /*a0a0*/  STL [R1+0xcc], R206 ;  /* 0x0000ccce01007387 */ /* 0x0001e20000100800 */
[----:B------:R-:W-:-:S02]  /*a0b0*/  IADD3.X R19, R19, UR4, RZ, P0, !PT ;  /* 0x0000000413137c10 */ /* 0x000fc400087fe4ff */
[----:B------:R-:W-:Y:S01]  /*a0c0*/  IADD3.X R5, R5, UR4, RZ, P1, !PT ;  /* 0x0000000405057c10 */ /* 0x000fe20008ffe4ff */
[----:B0-----:R-:W4:Y:S01]  /*a0d0*/  LDL.LU R206, [R1+0xf4] ;  /* 0x0000f40001ce7983 */ /* 0x001f220000300800 */
[----:B------:R-:W-:-:S03]  /*a0e0*/  IADD3 R204, P1, R204, UR24, RZ ;  /* 0x00000018cccc7c10 */ /* 0x000fc6000ff3e0ff */
[----:B------:R0:W-:Y:S04]  /*a0f0*/  STL [R1+0xa0], R5 ;  /* 0x0000a00501007387 */ /* 0x0001e80000100800 */
[----:B------:R1:W-:Y:S04]  /*a100*/  STL [R1+0x98], R23 ;  /* 0x0000981701007387 */ /* 0x0003e80000100800 */
[----:B0-----:R-:W4:Y:S04]  /*a110*/  LDL.LU R5, [R1+0x194] ;  /* 0x0001940001057983 */ /* 0x001f280000300800 */
[----:B------:R0:W-:Y:S04]  /*a120*/  STL [R1+0xd4], R207 ;  /* 0x0000d4cf01007387 */ /* 0x0001e80000100800 */
[----:B------:R-:W4:Y:S04]  /*a130*/  LDL.LU R166, [R1+0xfc] ;  /* 0x0000fc0001a67983 */ /* 0x000f280000300800 */
[----:B------:R-:W4:Y:S04]  /*a140*/  LDL.LU R165, [R1+0xc8] ;  /* 0x0000c80001a57983 */ /* 0x000f280000300800 */
[----:B------:R0:W-:Y:S04]  /*a150*/  STL [R1+0xdc], R204 ;  /* 0x0000dccc01007387 */ /* 0x0001e80000100800 */
[----:B------:R-:W4:Y:S04]  /*a160*/  LDL.LU R164, [R1+0x104] ;  /* 0x0001040001a47983 */ /* 0x000f280000300800 */
[----:B------:R3:W-:Y:S04]  /*a170*/  STL [R1+0xa8], R19 ;  /* 0x0000a81301007387 */ /* 0x0007e80000100800 */
[----:B------:R-:W4:Y:S04]  /*a180*/  LDL.LU R168, [R1+0xd0] ;  /* 0x0000d00001a87983 */ /* 0x000f280000300800 */
[----:B------:R-:W4:Y:S04]  /*a190*/  LDL.LU R192, [R1+0x10c] ;  /* 0x00010c0001c07983 */ /* 0x000f280000300800 */
[----:B------:R-:W4:Y:S01]  /*a1a0*/  LDL.LU R189, [R1+0xd8] ;  /* 0x0000d80001bd7983 */ /* 0x000f220000300800 */
[----:B------:R-:W-:-:S03]  /*a1b0*/  IADD3 R209, P0, R209, UR24, RZ ;  /* 0x00000018d1d17c10 */ /* 0x000fc6000ff1e0ff */
[----:B------:R-:W4:Y:S04]  /*a1c0*/  LDL.LU R188, [R1+0x114] ;  /* 0x0001140001bc7983 */ /* 0x000f280000300800 */
[----:B------:R-:W4:Y:S04]  /*a1d0*/  LDL.LU R187, [R1+0x11c] ;  /* 0x00011c0001bb7983 */ /* 0x000f280000300800 */
[----:B------:R-:W4:Y:S01]  /*a1e0*/  LDL.LU R186, [R1+0xe8] ;  /* 0x0000e80001ba7983 */ /* 0x000f220000300800 */
[----:B------:R-:W-:-:S03]  /*a1f0*/  IADD3.X R210, R210, UR4, RZ, P4, !PT ;  /* 0x00000004d2d27c10 */ /* 0x000fc6000a7fe4ff */
[----:B------:R-:W4:Y:S04]  /*a200*/  LDL.LU R185, [R1+0x124] ;  /* 0x0001240001b97983 */ /* 0x000f280000300800 */
[----:B------:R3:W-:Y:S04]  /*a210*/  STL [R1+0xe4], R209 ;  /* 0x0000e4d101007387 */ /* 0x0007e80000100800 */
[----:B------:R-:W4:Y:S04]  /*a220*/  LDL.LU R184, [R1+0xf0] ;  /* 0x0000f00001b87983 */ /* 0x000f280000300800 */
[----:B------:R-:W4:Y:S04]  /*a230*/  LDL.LU R183, [R1+0x12c] ;  /* 0x00012c0001b77983 */ /* 0x000f280000300800 */
[----:B------:R-:W4:Y:S04]  /*a240*/  LDL.LU R182, [R1+0xf8] ;  /* 0x0000f80001b67983 */ /* 0x000f280000300800 */
[----:B------:R-:W4:Y:S04]  /*a250*/  LDL.LU R20, [R1+0x134] ;  /* 0x0001340001147983 */ /* 0x000f280000300800 */
[----:B------:R-:W4:Y:S04]  /*a260*/  LDL.LU R21, [R1+0x13c] ;  /* 0x00013c0001157983 */ /* 0x000f280000300800 */
[----:B------:R-:W4:Y:S04]  /*a270*/  LDL.LU R22, [R1+0x108] ;  /* 0x0001080001167983 */ /* 0x000f280000300800 */
[----:B------:R-:W-:Y:S04]  /*a280*/  STL [R1+0xb0], R210 ;  /* 0x0000b0d201007387 */ /* 0x000fe80000100800 */
[----:B-1----:R-:W4:Y:S04]  /*a290*/  LDL.LU R23, [R1+0x110] ;  /* 0x0001100001177983 */ /* 0x002f280000300800 */
[----:B0-----:R-:W4:Y:S04]  /*a2a0*/  LDL.LU R207, [R1+0x14c] ;  /* 0x00014c0001cf7983 */ /* 0x001f280000300800 */
[----:B------:R-:W4:Y:S01]  /*a2b0*/  LDL.LU R204, [R1+0x118] ;  /* 0x0001180001cc7983 */ /* 0x000f220000300800 */
[----:B--2---:R-:W-:-:S02]  /*a2c0*/  IADD3.X R2, R2, UR4, RZ, P5, !PT ;  /* 0x0000000402027c10 */ /* 0x004fc4000affe4ff */
[----:B---3--:R-:W-:-:S05]  /*a2d0*/  IADD3 R208, P4, R208, UR24, RZ ;  /* 0x00000018d0d07c10 */ /* 0x008fca000ff9e0ff */
[----:B------:R-:W-:Y:S04]  /*a2e0*/  STL [R1+0xec], R208 ;  /* 0x0000ecd001007387 */ /* 0x000fe80000100800 */
[----:B------:R-:W2:Y:S04]  /*a2f0*/  LDL.LU R19, [R1+0x154] ;  /* 0x0001540001137983 */ /* 0x000ea80000300800 */
[----:B------:R-:W3:Y:S01]  /*a300*/  LDL.LU R209, [R1+0x15c] ;  /* 0x00015c0001d17983 */ /* 0x000ee20000300800 */
[----:B----4-:R-:W-:-:S05]  /*a310*/  IADD3.X R205, R205, UR4, RZ, P6, !PT ;  /* 0x00000004cdcd7c10 */ /* 0x010fca000b7fe4ff */
[----:B------:R-:W-:Y:S04]  /*a320*/  STL [R1+0xb8], R205 ;  /* 0x0000b8cd01007387 */ /* 0x000fe80000100800 */
[----:B------:R0:W-:Y:S01]  /*a330*/  STL [R1+0xc0], R2 ;  /* 0x0000c00201007387 */ /* 0x0001e20000100800 */
[----:B------:R-:W-:-:S03]  /*a340*/  IADD3 R206, P6, R206, UR24, RZ ;  /* 0x00000018cece7c10 */ /* 0x000fc6000ffde0ff */
[----:B0-----:R-:W4:Y:S04]  /*a350*/  LDL.LU R2, [R1+0x190] ;  /* 0x0001900001027983 */ /* 0x001f280000300800 */
[----:B------:R0:W-:Y:S04]  /*a360*/  STL [R1+0xf4], R206 ;  /* 0x0000f4ce01007387 */ /* 0x0001e80000100800 */
[----:B------:R-:W3:Y:S04]  /*a370*/  LDL.LU R210, [R1+0x130] ;  /* 0x0001300001d27983 */ /* 0x000ee80000300800 */
[----:B------:R-:W3:Y:S01]  /*a380*/  LDL.LU R208, [R1+0x138] ;  /* 0x0001380001d07983 */ /* 0x000ee20000300800 */
[----:B------:R-:W-:-:S03]  /*a390*/  IADD3.X R5, R5, UR4, RZ, P0, !PT ;  /* 0x0000000405057c10 */ /* 0x000fc600087fe4ff */
[----:B------:R-:W3:Y:S04]  /*a3a0*/  LDL.LU R205, [R1+0x140] ;  /* 0x0001400001cd7983 */ /* 0x000ee80000300800 */
[----:B0-----:R-:W3:Y:S01]  /*a3b0*/  LDL.LU R206, [R1+0x148] ;  /* 0x0001480001ce7983 */ /* 0x001ee20000300800 */
[----:B------:R-:W-:Y:S02]  /*a3c0*/  IADD3 R166, P5, R166, UR24, RZ ;  /* 0x00000018a6a67c10 */ /* 0x000fe4000ffbe0ff */
[----:B------:R-:W-:-:S03]  /*a3d0*/  IADD3.X R165, R165, UR4, RZ, P3, !PT ;  /* 0x00000004a5a57c10 */ /* 0x000fc60009ffe4ff */
[----:B------:R-:W-:Y:S01]  /*a3e0*/  STL [R1+0xfc], R166 ;  /* 0x0000fca601007387 */ /* 0x000fe20000100800 */
[----:B------:R-:W-:-:S03]  /*a3f0*/  IADD3 R164, P3, R164, UR24, RZ ;  /* 0x00000018a4a47c10 */ /* 0x000fc6000ff7e0ff */
[----:B------:R-:W-:Y:S01]  /*a400*/  STL [R1+0xc8], R165 ;  /* 0x0000c8a501007387 */ /* 0x000fe20000100800 */
[----:B------:R-:W-:-:S03]  /*a410*/  IADD3.X R168, R168, UR4, RZ, P2, !PT ;  /* 0x00000004a8a87c10 */ /* 0x000fc600097fe4ff */
[----:B------:R-:W-:Y:S01]  /*a420*/  STL [R1+0x104], R164 ;  /* 0x000104a401007387 */ /* 0x000fe20000100800 */
[----:B------:R-:W-:-:S03]  /*a430*/  IADD3 R192, P2, R192, UR24, RZ ;  /* 0x00000018c0c07c10 */ /* 0x000fc6000ff5e0ff */
[----:B------:R-:W-:Y:S01]  /*a440*/  STL [R1+0xd0], R168 ;  /* 0x0000d0a801007387 */ /* 0x000fe20000100800 */
[----:B------:R-:W-:-:S03]  /*a450*/  IADD3.X R189, R189, UR4, RZ, P1, !PT ;  /* 0x00000004bdbd7c10 */ /* 0x000fc60008ffe4ff */
[----:B------:R-:W-:Y:S04]  /*a460*/  STL [R1+0x10c], R192 ;  /* 0x00010cc001007387 */ /* 0x000fe80000100800 */
[----:B------:R0:W-:Y:S04]  /*a470*/  STL [R1+0xe0], R5 ;  /* 0x0000e00501007387 */ /* 0x0001e80000100800 */
[----:B------:R-:W-:Y:S04]  /*a480*/  STL [R1+0xd8], R189 ;  /* 0x0000d8bd01007387 */ /* 0x000fe80000100800 */
[----:B0-----:R-:W2:Y:S01]  /*a490*/  LDL.LU R5, [R1+0x18c] ;  /* 0x00018c0001057983 */ /* 0x001ea20000300800 */
[----:B------:R-:W-:-:S02]  /*a4a0*/  IADD3 R188, P1, R188, UR24, RZ ;  /* 0x00000018bcbc7c10 */ /* 0x000fc4000ff3e0ff */
[----:B------:R-:W-:Y:S02]  /*a4b0*/  IADD3 R187, P0, R187, UR24, RZ ;  /* 0x00000018bbbb7c10 */ /* 0x000fe4000ff1e0ff */
[----:B------:R-:W-:Y:S02]  /*a4c0*/  IADD3.X R186, R186, UR4, RZ, P4, !PT ;  /* 0x00000004baba7c10 */ /* 0x000fe4000a7fe4ff */
[----:B------:R-:W-:Y:S01]  /*a4d0*/  IADD3 R185, P4, R185, UR24, RZ ;  /* 0x00000018b9b97c10 */ /* 0x000fe2000ff9e0ff */
[----:B------:R-:W-:Y:S01]  /*a4e0*/  STL [R1+0x114], R188 ;  /* 0x000114bc01007387 */ /* 0x000fe20000100800 */
[----:B------:R-:W-:-:S03]  /*a4f0*/  IADD3.X R184, R184, UR4, RZ, P6, !PT ;  /* 0x00000004b8b87c10 */ /* 0x000fc6000b7fe4ff */
[----:B------:R-:W-:Y:S01]  /*a500*/  STL [R1+0x11c], R187 ;  /* 0x00011cbb01007387 */ /* 0x000fe20000100800 */
[----:B------:R-:W-:-:S03]  /*a510*/  IADD3 R183, P6, R183, UR24, RZ ;  /* 0x00000018b7b77c10 */ /* 0x000fc6000ffde0ff */
[----:B------:R-:W-:Y:S01]  /*a520*/  STL [R1+0xe8], R186 ;  /* 0x0000e8ba01007387 */ /* 0x000fe20000100800 */
[----:B------:R-:W-:-:S03]  /*a530*/  IADD3.X R182, R182, UR4, RZ, P5, !PT ;  /* 0x00000004b6b67c10 */ /* 0x000fc6000affe4ff */
[----:B------:R-:W-:Y:S01]  /*a540*/  STL [R1+0x124], R185 ;  /* 0x000124b901007387 */ /* 0x000fe20000100800 */
[----:B------:R-:W-:-:S03]  /*a550*/  IADD3 R20, P5, R20, UR24, RZ ;  /* 0x0000001814147c10 */ /* 0x000fc6000ffbe0ff */
[----:B------:R-:W-:Y:S04]  /*a560*/  STL [R1+0xf0], R184 ;  /* 0x0000f0b801007387 */ /* 0x000fe80000100800 */
[----:B------:R-:W-:Y:S01]  /*a570*/  STL [R1+0x12c], R183 ;  /* 0x00012cb701007387 */ /* 0x000fe20000100800 */
[----:B------:R-:W-:Y:S02]  /*a580*/  IADD3.X R22, R22, UR4, RZ, P2, !PT ;  /* 0x0000000416167c10 */ /* 0x000fe400097fe4ff */
[----:B----4-:R-:W-:Y:S02]  /*a590*/  IADD3.X R2, R2, UR4, RZ, P3, !PT ;  /* 0x0000000402027c10 */ /* 0x010fe40009ffe4ff */
[----:B------:R-:W-:-:S03]  /*a5a0*/  IADD3 R21, P3, R21, UR24, RZ ;  /* 0x0000001815157c10 */ /* 0x000fc6000ff7e0ff */
[----:B------:R0:W-:Y:S04]  /*a5b0*/  STL [R1+0x100], R2 ;  /* 0x0001000201007387 */ /* 0x0001e80000100800 */
[----:B------:R-:W-:Y:S04]  /*a5c0*/  STL [R1+0xf8], R182 ;  /* 0x0000f8b601007387 */ /* 0x000fe80000100800 */
[----:B0-----:R-:W4:Y:S04]  /*a5d0*/  LDL.LU R2, [R1+0x188] ;  /* 0x0001880001027983 */ /* 0x001f280000300800 */
[----:B------:R-:W-:Y:S01]  /*a5e0*/  STL [R1+0x134], R20 ;  /* 0x0001341401007387 */ /* 0x000fe20000100800 */
[----:B--2---:R-:W-:-:S05]  /*a5f0*/  IADD3 R5, P2, R5, UR24, RZ ;  /* 0x0000001805057c10 */ /* 0x004fca000ff5e0ff */
[----:B------:R0:W-:Y:S04]  /*a600*/  STL [R1+0x144], R5 ;  /* 0x0001440501007387 */ /* 0x0001e80000100800 */
[----:B------:R-:W-:Y:S04]  /*a610*/  STL [R1+0x13c], R21 ;  /* 0x00013c1501007387 */ /* 0x000fe80000100800 */
[----:B0-----:R-:W2:Y:S01]  /*a620*/  LDL.LU R5, [R1+0x184] ;  /* 0x0001840001057983 */ /* 0x001ea20000300800 */
[----:B------:R-:W-:Y:S02]  /*a630*/  IADD3.X R23, R23, UR4, RZ, P1, !PT ;  /* 0x0000000417177c10 */ /* 0x000fe40008ffe4ff */
[----:B------:R-:W-:Y:S01]  /*a640*/  IADD3 R207, P1, R207, UR24, RZ ;  /* 0x00000018cfcf7c10 */ /* 0x000fe2000ff3e0ff */
[----:B------:R-:W-:Y:S01]  /*a650*/  STL [R1+0x108], R22 ;  /* 0x0001081601007387 */ /* 0x000fe20000100800 */
[----:B------:R-:W-:-:S02]  /*a660*/  IADD3.X R204, R204, UR4, RZ, P0, !PT ;  /* 0x00000004cccc7c10 */ /* 0x000fc400087fe4ff */
[----:B------:R-:W-:Y:S01]  /*a670*/  IADD3 R19, P0, R19, UR24, RZ ;  /* 0x0000001813137c10 */ /* 0x000fe2000ff1e0ff */
[----:B------:R-:W-:Y:S04]  /*a680*/  STL [R1+0x110], R23 ;  /* 0x0001101701007387 */ /* 0x000fe80000100800 */
[----:B------:R-:W-:Y:S01]  /*a690*/  STL [R1+0x14c], R207 ;  /* 0x00014ccf01007387 */ /* 0x000fe20000100800 */
[----:B----4-:R-:W-:-:S05]  /*a6a0*/  IADD3.X R2, R2, UR4, RZ, P4, !PT ;  /* 0x0000000402027c10 */ /* 0x010fca000a7fe4ff */
[----:B------:R0:W-:Y:S04]  /*a6b0*/  STL [R1+0x120], R2 ;  /* 0x0001200201007387 */ /* 0x0001e80000100800 */
[----:B------:R-:W-:Y:S04]  /*a6c0*/  STL [R1+0x118], R204 ;  /* 0x000118cc01007387 */ /* 0x000fe80000100800 */
[----:B0-----:R-:W4:Y:S04]  /*a6d0*/  LDL.LU R2, [R1+0x180] ;  /* 0x0001800001027983 */ /* 0x001f280000300800 */
[----:B------:R-:W-:Y:S01]  /*a6e0*/  STL [R1+0x154], R19 ;  /* 0x0001541301007387 */ /* 0x000fe20000100800 */
[----:B--2---:R-:W-:-:S05]  /*a6f0*/  IADD3.X R5, R5, UR4, RZ, P6, !PT ;  /* 0x0000000405057c10 */ /* 0x004fca000b7fe4ff */
[----:B------:R0:W-:Y:S04]  /*a700*/  STL [R1+0x128], R5 ;  /* 0x0001280501007387 */ /* 0x0001e80000100800 */
[----:B0-----:R-:W2:Y:S01]  /*a710*/  LDL.LU R5, [R1+0x17c] ;  /* 0x00017c0001057983 */ /* 0x001ea20000300800 */
[----:B------:R-:W-:Y:S01]  /*a720*/  UMOV UR22, UR10 ;  /* 0x0000000a00167c82 */ /* 0x000fe20008000000 */
[----:B------:R-:W-:Y:S02]  /*a730*/  UMOV UR23, UR11 ;  /* 0x0000000b00177c82 */ /* 0x000fe40008000000 */
[----:B------:R-:W-:Y:S01]  /*a740*/  QGMMA.64x128x32.F32.E4M3.E4M3 R24, gdesc[UR20], R24, gsb0 ;  /* 0x01e00000141879f3 */ /* 0x000fe20008000818 */
[----:B---3--:R-:W-:Y:S02]  /*a750*/  IADD3 R209, P4, R209, UR24, RZ ;  /* 0x00000018d1d17c10 */ /* 0x008fe4000ff9e0ff */
[----:B------:R-:W-:-:S02]  /*a760*/  IADD3.X R210, R210, UR4, RZ, P5, !PT ;  /* 0x00000004d2d27c10 */ /* 0x000fc4000affe4ff */
[----:B------:R-:W-:Y:S01]  /*a770*/  IADD3.X R208, R208, UR4, RZ, P3, !PT ;  /* 0x00000004d0d07c10 */ /* 0x000fe20009ffe4ff */
[----:B------:R-:W-:Y:S01]  /*a780*/  STL [R1+0x15c], R209 ;  /* 0x00015cd101007387 */ /* 0x000fe20000100800 */
[----:B------:R-:W-:Y:S02]  /*a790*/  IADD3.X R205, R205, UR4, RZ, P2, !PT ;  /* 0x00000004cdcd7c10 */ /* 0x000fe400097fe4ff */
[----:B------:R-:W-:Y:S01]  /*a7a0*/  IADD3.X R206, R206, UR4, RZ, P1, !PT ;  /* 0x00000004cece7c10 */ /* 0x000fe20008ffe4ff */
[----:B------:R-:W-:Y:S04]  /*a7b0*/  STL [R1+0x130], R210 ;  /* 0x000130d201007387 */ /* 0x000fe80000100800 */
[----:B------:R-:W-:Y:S01]  /*a7c0*/  STL [R1+0x138], R208 ;  /* 0x000138d001007387 */ /* 0x000fe20000100800 */
[----:B------:R-:W-:-:S05]  /*a7d0*/  VIADD R12, R12, 0xffffffff ;  /* 0xffffffff0c0c7836 */ /* 0x000fca0000000000 */
[----:B------:R-:W-:Y:S01]  /*a7e0*/  ISETP.NE.U32.AND P6, PT, R12, RZ, PT ;  /* 0x000000ff0c00720c */ /* 0x000fe20003fc5070 */
[----:B------:R-:W-:Y:S01]  /*a7f0*/  VIADD R4, R4, 0xffffffc0 ;  /* 0xffffffc004047836 */ /* 0x000fe20000000000 */
[----:B------:R-:W-:Y:S02]  /*a800*/  WARPGROUP.DEPBAR.LE gsb0, 0x0 ;  /* 0x00008000000079c5 */ /* 0x000fe40000010000 */
[----:B----4-:R-:W-:-:S05]  /*a810*/  IADD3.X R2, R2, UR4, RZ, P0, !PT ;  /* 0x0000000402027c10 */ /* 0x010fca00087fe4ff */
[----:B------:R0:W-:Y:S04]  /*a820*/  STL [R1+0x150], R2 ;  /* 0x0001500201007387 */ /* 0x0001e80000100800 */
[----:B------:R-:W-:Y:S04]  /*a830*/  STL [R1+0x140], R205 ;  /* 0x000140cd01007387 */ /* 0x000fe80000100800 */
[----:B0-----:R0:W5:Y:S04]  /*a840*/  LDL.LU R2, [R1+0x178] ;  /* 0x0001780001027983 */ /* 0x0011680000300800 */
[----:B------:R-:W-:Y:S01]  /*a850*/  STL [R1+0x148], R206 ;  /* 0x000148ce01007387 */ /* 0x000fe20000100800 */
[----:B--2---:R-:W-:-:S05]  /*a860*/  IADD3.X R5, R5, UR4, RZ, P4, !PT ;  /* 0x0000000405057c10 */ /* 0x004fca000a7fe4ff */
[----:B------:R1:W-:Y:S02]  /*a870*/  STL [R1+0x158], R5 ;  /* 0x0001580501007387 */ /* 0x0003e40000100800 */
[----:B-1----:R-:W1:Y:S02]  /*a880*/  S2R R5, SR_TID.X ;  /* 0x0000000000057919 */ /* 0x002e640000002100 */
[----:B-1----:R-:W-:Y:S01]  /*a890*/  LOP3.LUT R5, R5, 0x3f, RZ, 0xc0, !PT ;  /* 0x0000003f05057812 */ /* 0x002fe200078ec0ff */
[----:B0-----:R-:W-:Y:S06]  /*a8a0*/  @P6 BRA `(.L_x_2) ;  /* 0xffffffb000186947 */ /* 0x001fec000383ffff */
.L_x_1:
[----:B------:R-:W2:Y:S01]  /*a8b0*/  LDL.LU R152, [R1+0x174] ;  /* 0x0001740001987983 */ /* 0x000ea20000300800 */
[----:B------:R-:W-:Y:S01]  /*a8c0*/  F2FP.SATFINITE.E4M3.F32.PACK_AB_MERGE_C R4, R39, R38, RZ ;  /* 0x000000262704723e */ /* 0x000fe200048070ff */
[----:B------:R-:W-:Y:S01]  /*a8d0*/  ULDC.64 UR4, c[0x0][0x228] ;  /* 0x00008a0000047ab9 */ /* 0x000fe20000000a00 */
[----:B------:R-:W-:Y:S01]  /*a8e0*/  F2FP.SATFINITE.E4M3.F32.PACK_AB_MERGE_C R8, R89, R88, RZ ;  /* 0x000000585908723e */ /* 0x000fe200048070ff */
[----:B------:R-:W3:Y:S01]  /*a8f0*/  LDL.LU R197, [R1+0x170] ;  /* 0x0001700001c57983 */ /* 0x000ee20000300800 */
[----:B------:R-:W-:Y:S01]  /*a900*/  F2FP.SATFINITE.E4M3.F32.PACK_AB_MERGE_C R9, R91, R90, RZ ;  /* 0x0000005a5b09723e */ /* 0x000fe200048070ff */
[----:B------:R-:W-:Y:S01]  /*a910*/  ULDC UR6, c[0x0][0x22c] ;  /* 0x00008b0000067ab9 */ /* 0x000fe20000000800 */
[----:B------:R-:W-:Y:S01]  /*a920*/  F2FP.SATFINITE.E4M3.F32.PACK_AB_MERGE_C R93, R93, R92, RZ ;  /* 0x0000005c5d5d723e */ /* 0x000fe200048070ff */
[----:B------:R-:W1:Y:S01]  /*a930*/  S2R R198, SR_TID.X ;  /* 0x0000000000c67919 */ /* 0x000e620000002100 */
[----:B------:R-:W-:Y:S02]  /*a940*/  F2FP.SATFINITE.E4M3.F32.PACK_AB_MERGE_C R94, R95, R94, RZ ;  /* 0x0000005e5f5e723e */ /* 0x000fe400048070ff */
[----:B------:R-:W-:Y:S01]  /*a950*/  F2FP.SATFINITE.E4M3.F32.PACK_AB_MERGE_C R10, R25, R24, RZ ;  /* 0x00000018190a723e */ /* 0x000fe200048070ff */
[----:B------:R-:W4:Y:S01]  /*a960*/  S2R R153, SR_CgaCtaId ;  /* 0x0000000000997919 */ /* 0x000f220000008800 */
[----:B------:R-:W-:-:S02]  /*a970*/  F2FP.SATFINITE.E4M3.F32.PACK_AB_MERGE_C R11, R27, R26, RZ ;  /* 0x0000001a1b0b723e */ /* 0x000fc400048070ff */
[----:B------:R-:W-:Y:S02]  /*a980*/  F2FP.SATFINITE.E4M3.F32.PACK_AB_MERGE_C R29, R29, R28, RZ ;  /* 0x0000001c1d1d723e */ /* 0x000fe400048070ff */
[----:B------:R-:W-:Y:S02]  /*a990*/  F2FP.SATFINITE.E4M3.F32.PACK_AB_MERGE_C R30, R31, R30, RZ ;  /* 0x0000001e1f1e723e */ /* 0x000fe400048070ff */
[----:B------:R-:W-:Y:S02]  /*a9a0*/  PRMT R8, R8, 0x5410, R93 ;  /* 0x0000541008087816 */ /* 0x000fe4000000005d */
[----:B------:R-:W-:Y:S02]  /*a9b0*/  PRMT R9, R9, 0x5410, R94 ;  /* 0x0000541009097816 */ /* 0x000fe4000000005e */
[----:B------:R-:W-:Y:S02]  /*a9c0*/  PRMT R10, R10, 0x5410, R29 ;  /* 0x000054100a0a7816 */ /* 0x000fe4000000001d */
[----:B------:R-:W-:-:S02]  /*a9d0*/  PRMT R11, R11, 0x5410, R30 ;  /* 0x000054100b0b7816 */ /* 0x000fc4000000001e */
[----:B------:R-:W-:Y:S02]  /*a9e0*/  F2FP.SATFINITE.E4M3.F32.PACK_AB_MERGE_C R5, R37, R36, RZ ;  /* 0x000000242505723e */ /* 0x000fe400048070ff */
[----:B------:R-:W-:Y:S02]  /*a9f0*/  F2FP.SATFINITE.E4M3.F32.PACK_AB_MERGE_C R14, R33, R32, RZ ;  /* 0x00000020210e723e */ /* 0x000fe400048070ff */
[----:B------:R-:W-:Y:S02]  /*aa00*/  F2FP.SATFINITE.E4M3.F32.PACK_AB_MERGE_C R15, R35, R34, RZ ;  /* 0x00000022230f723e */ /* 0x000fe400048070ff */
[----:B------:R-:W-:Y:S02]  /*aa10*/  F2FP.SATFINITE.E4M3.F32.PACK_AB_MERGE_C R12, R97, R96, RZ ;  /* 0x00000060610c723e */ /* 0x000fe400048070ff */
[----:B------:R-:W-:Y:S02]  /*aa20*/  F2FP.SATFINITE.E4M3.F32.PACK_AB_MERGE_C R13, R99, R98, RZ ;  /* 0x00000062630d723e */ /* 0x000fe400048070ff */
[----:B------:R-:W-:-:S02]  /*aa30*/  F2FP.SATFINITE.E4M3.F32.PACK_AB_MERGE_C R101, R101, R100, RZ ;  /* 0x000000646565723e */ /* 0x000fc400048070ff */
[----:B------:R-:W-:Y:S01]  /*aa40*/  F2FP.SATFINITE.E4M3.F32.PACK_AB_MERGE_C R102, R103, R102, RZ ;  /* 0x000000666766723e */ /* 0x000fe200048070ff */
[C---:B-1----:R-:W-:Y:S01]  /*aa50*/  IMAD.SHL.U32 R0, R198.reuse, 0x10, RZ ;  /* 0x00000010c6007824 */ /* 0x042fe200078e00ff */
[----:B------:R-:W-:Y:S01]  /*aa60*/  F2FP.SATFINITE.E4M3.F32.PACK_AB_MERGE_C R16, R105, R104, RZ ;  /* 0x000000686910723e */ /* 0x000fe200048070ff */
[----:B------:R-:W-:Y:S01]  /*aa70*/  IMAD.SHL.U32 R6, R198, 0x40, RZ ;  /* 0x00000040c6067824 */ /* 0x000fe200078e00ff */
[----:B0-----:R-:W-:Y:S01]  /*aa80*/  F2FP.SATFINITE.E4M3.F32.PACK_AB_MERGE_C R17, R107, R106, RZ ;  /* 0x0000006a6b11723e */ /* 0x001fe200048070ff */
[----:B----4-:R-:W-:Y:S01]  /*aa90*/  IMAD.SHL.U32 R38, R153, 0x80, RZ ;  /* 0x0000008099267824 */ /* 0x010fe200078e00ff */
[----:B------:R-:W-:Y:S02]  /*aaa0*/  LOP3.LUT R0, R0, 0xf0, RZ, 0xc0, !PT ;  /* 0x000000f000007812 */ /* 0x000fe400078ec0ff */
[----:B------:R-:W-:Y:S02]  /*aab0*/  LOP3.LUT R7, R6, 0x400, RZ, 0xc0, !PT ;  /* 0x0000040006077812 */ /* 0x000fe400078ec0ff */
[----:B------:R-:W-:-:S02]  /*aac0*/  LOP3.LUT R195, R38, 0x180, RZ, 0xc0, !PT ;  /* 0x0000018026c37812 */ /* 0x000fc400078ec0ff */
[----:B------:R-:W-:Y:S02]  /*aad0*/  IADD3 R6, R7, UR12, R0 ;  /* 0x0000000c07067c10 */ /* 0x000fe4000fffe000 */
[C-C-:B-----5:R-:W-:Y:S02]  /*aae0*/  LOP3.LUT R7, R2.reuse, 0x7f, R195.reuse, 0xfe, !PT ;  /* 0x0000007f02077812 */ /* 0x160fe400078efec3 */
[----:B------:R-:W-:Y:S02]  /*aaf0*/  LOP3.LUT R38, R2, 0x3, R195, 0xfe, !PT ;  /* 0x0000000302267812 */ /* 0x000fe400078efec3 */
[----:B------:R-:W-:Y:S02]  /*ab00*/  LOP3.LUT R198, R198, 0x7f, RZ, 0xc0, !PT ;  /* 0x0000007fc6c67812 */ /* 0x000fe400078ec0ff */
[----:B------:R-:W-:Y:S02]  /*ab10*/  PRMT R14, R14, 0x5410, R5 ;  /* 0x000054100e0e7816 */ /* 0x000fe40000000005 */
[----:B------:R-:W-:-:S02]  /*ab20*/  PRMT R15, R15, 0x5410, R4 ;  /* 0x000054100f0f7816 */ /* 0x000fc40000000004 */
[----:B------:R-:W-:Y:S02]  /*ab30*/  PRMT R12, R12, 0x5410, R101 ;  /* 0x000054100c0c7816 */ /* 0x000fe40000000065 */
[----:B------:R-:W-:Y:S02]  /*ab40*/  PRMT R13, R13, 0x5410, R102 ;  /* 0x000054100d0d7816 */ /* 0x000fe40000000066 */
[----:B------:R-:W-:Y:S02]  /*ab50*/  F2FP.SATFINITE.E4M3.F32.PACK_AB_MERGE_C R109, R109, R108, RZ ;  /* 0x0000006c6d6d723e */ /* 0x000fe400048070ff */
[----:B------:R-:W-:Y:S02]  /*ab60*/  F2FP.SATFINITE.E4M3.F32.PACK_AB_MERGE_C R110, R111, R110, RZ ;  /* 0x0000006e6f6e723e */ /* 0x000fe400048070ff */
[----:B------:R-:W-:Y:S02]  /*ab70*/  F2FP.SATFINITE.E4M3.F32.PACK_AB_MERGE_C R18, R41, R40, RZ ;  /* 0x000000282912723e */ /* 0x000fe400048070ff */
        /* <DEDUP_REMOVED lines=45> */
[----:B--2---:R-:W-:Y:S02]  /*ae50*/  LOP3.LUT R39, R152, 0x300, RZ, 0xc0, !PT ;  /* 0x0000030098277812 */ /* 0x004fe400078ec0ff */
[----:B------:R-:W-:Y:S02]  /*ae60*/  F2FP.SATFINITE.E4M3.F32.PACK_AB_MERGE_C R36, R71, R70, RZ ;  /* 0x000000464724723e */ /* 0x000fe400048070ff */
[----:B---3--:R-:W-:Y:S01]  /*ae70*/  ISETP.GE.AND P0, PT, R197, UR4, PT ;  /* 0x00000004c5007c0c */ /* 0x008fe2000bf06270 */
[----:B------:R-:W-:Y:S01]  /*ae80*/  IMAD.IADD R39, R39, 0x1, R6 ;  /* 0x0000000127277824 */ /* 0x000fe200078e0206 */
[----:B------:R-:W-:Y:S01]  /*ae90*/  BAR.SYNC.DEFER_BLOCKING 0x0 ;  /* 0x0000000000007b1d */ /* 0x000fe20000010000 */
[----:B------:R-:W-:-:S02]  /*aea0*/  F2FP.SATFINITE.E4M3.F32.PACK_AB_MERGE_C R34, R73, R72, RZ ;  /* 0x000000484922723e */ /* 0x000fc400048070ff */
[----:B------:R-:W-:Y:S02]  /*aeb0*/  ISETP.LT.AND P1, PT, R7, UR6, !P0 ;  /* 0x0000000607007c0c */ /* 0x000fe4000c721270 */
[----:B------:R-:W-:Y:S01]  /*aec0*/  F2FP.SATFINITE.E4M3.F32.PACK_AB_MERGE_C R35, R75, R74, RZ ;  /* 0x0000004a4b23723e */ /* 0x000fe200048070ff */
[----:B------:R-:W-:Y:S01]  /*aed0*/  ULDC UR6, c[0x0][0x22c] ;  /* 0x00008b0000067ab9 */ /* 0x000fe20000000800 */
[----:B------:R-:W-:Y:S01]  /*aee0*/  PRMT R24, R120, 0x5410, R125 ;  /* 0x0000541078187816 */ /* 0x000fe2000000007d */
[----:B------:R-:W-:Y:S01]  /*aef0*/  ULDC UR4, c[0x0][0x22c] ;  /* 0x00008b0000047ab9 */ /* 0x000fe20000000800 */
[----:B------:R-:W-:Y:S02]  /*af00*/  F2FP.SATFINITE.E4M3.F32.PACK_AB_MERGE_C R28, R79, R78, RZ ;  /* 0x0000004e4f1c723e */ /* 0x000fe400048070ff */
[----:B------:R-:W-:Y:S02]  /*af10*/  F2FP.SATFINITE.E4M3.F32.PACK_AB_MERGE_C R31, R85, R84, RZ ;  /* 0x00000054551f723e */ /* 0x000fe400048070ff */
[----:B------:R-:W-:Y:S01]  /*af20*/  F2FP.SATFINITE.E4M3.F32.PACK_AB_MERGE_C R37, R87, R86, RZ ;  /* 0x000000565725723e */ /* 0x000fe200048070ff */
[----:B------:R-:W-:Y:S01]  /*af30*/  STSM.16.M88.4 [R39], R8 ;  /* 0x0000000827007844 */ /* 0x000fe20000000200 */
[----:B------:R-:W-:Y:S01]  /*af40*/  ISETP.LT.AND P5, PT, R38, UR6, !P0 ;  /* 0x0000000626007c0c */ /* 0x000fe2000c7a1270 */
[----:B------:R-:W-:Y:S01]  /*af50*/  ULDC.64 UR6, c[0x0][0x220] ;  /* 0x0000880000067ab9 */ /* 0x000fe20000000a00 */
[----:B------:R-:W-:Y:S01]  /*af60*/  LEA R38, R198, UR12, 0x4 ;  /* 0x0000000cc6267c11 */ /* 0x000fe2000f8e20ff */
[----:B------:R-:W-:Y:S06]  /*af70*/  BAR.SYNC.DEFER_BLOCKING 0x0 ;  /* 0x0000000000007b1d */ /* 0x000fec0000010000 */
[----:B------:R-:W0:Y:S02]  /*af80*/  LDS.128 R4, [R38] ;  /* 0x0000000026047984 */ /* 0x000e240000000c00 */
[----:B------:R-:W-:Y:S06]  /*af90*/  BAR.SYNC.DEFER_BLOCKING 0x0 ;  /* 0x0000000000007b1d */ /* 0x000fec0000010000 */
[----:B------:R-:W-:Y:S02]  /*afa0*/  STSM.16.M88.4 [R39], R12 ;  /* 0x0000000c27007844 */ /* 0x000fe40000000200 */
[----:B------:R-:W-:Y:S06]  /*afb0*/  BAR.SYNC.DEFER_BLOCKING 0x0 ;  /* 0x0000000000007b1d */ /* 0x000fec0000010000 */
[----:B------:R-:W1:Y:S02]  /*afc0*/  LDS.128 R8, [R38] ;  /* 0x0000000026087984 */ /* 0x000e640000000c00 */
[----:B------:R-:W-:Y:S06]  /*afd0*/  BAR.SYNC.DEFER_BLOCKING 0x0 ;  /* 0x0000000000007b1d */ /* 0x000fec0000010000 */
[----:B------:R-:W-:Y:S02]  /*afe0*/  STSM.16.M88.4 [R39], R16 ;  /* 0x0000001027007844 */ /* 0x000fe40000000200 */
[----:B------:R-:W-:Y:S06]  /*aff0*/  BAR.SYNC.DEFER_BLOCKING 0x0 ;  /* 0x0000000000007b1d */ /* 0x000fec0000010000 */
[----:B------:R-:W2:Y:S02]  /*b000*/  LDS.128 R12, [R38] ;  /* 0x00000000260c7984 */ /* 0x000ea40000000c00 */
[----:B------:R-:W-:Y:S06]  /*b010*/  BAR.SYNC.DEFER_BLOCKING 0x0 ;  /* 0x0000000000007b1d */ /* 0x000fec0000010000 */
[----:B------:R-:W-:Y:S02]  /*b020*/  STSM.16.M88.4 [R39], R20 ;  /* 0x0000001427007844 */ /* 0x000fe40000000200 */
[----:B------:R-:W-:Y:S01]  /*b030*/  BAR.SYNC.DEFER_BLOCKING 0x0 ;  /* 0x0000000000007b1d */ /* 0x000fe20000010000 */
[----:B------:R-:W-:-:S02]  /*b040*/  PRMT R25, R122, 0x5410, R127 ;  /* 0x000054107a197816 */ /* 0x000fc4000000007f */
[----:B------:R-:W-:-:S03]  /*b050*/  PRMT R26, R26, 0x5410, R191 ;  /* 0x000054101a1a7816 */ /* 0x000fc600000000bf */
[----:B------:R-:W3:Y:S01]  /*b060*/  LDS.128 R16, [R38] ;  /* 0x0000000026107984 */ /* 0x000ee20000000c00 */
[----:B------:R-:W-:Y:S01]  /*b070*/  PRMT R27, R27, 0x5410, R32 ;  /* 0x000054101b1b7816 */ /* 0x000fe20000000020 */
[----:B------:R-:W-:Y:S06]  /*b080*/  BAR.SYNC.DEFER_BLOCKING 0x0 ;  /* 0x0000000000007b1d */ /* 0x000fec0000010000 */
[----:B------:R4:W-:Y:S02]  /*b090*/  STSM.16.M88.4 [R39], R24 ;  /* 0x0000001827007844 */ /* 0x0009e40000000200 */
[----:B------:R-:W-:Y:S06]  /*b0a0*/  BAR.SYNC.DEFER_BLOCKING 0x0 ;  /* 0x0000000000007b1d */ /* 0x000fec0000010000 */
[----:B------:R-:W3:Y:S01]  /*b0b0*/  LDS.128 R20, [R38] ;  /* 0x0000000026147984 */ /* 0x000ee20000000c00 */
[----:B----4-:R-:W-:-:S02]  /*b0c0*/  PRMT R24, R128, 0x5410, R133 ;  /* 0x0000541080187816 */ /* 0x010fc40000000085 */
[----:B------:R-:W-:Y:S02]  /*b0d0*/  PRMT R25, R130, 0x5410, R135 ;  /* 0x0000541082197816 */ /* 0x000fe40000000087 */
[----:B------:R-:W-:Y:S02]  /*b0e0*/  PRMT R26, R64, 0x5410, R189 ;  /* 0x00005410401a7816 */ /* 0x000fe400000000bd */
[----:B------:R-:W-:Y:S01]  /*b0f0*/  PRMT R27, R3, 0x5410, R36 ;  /* 0x00005410031b7816 */ /* 0x000fe20000000024 */
[----:B------:R-:W-:Y:S06]  /*b100*/  BAR.SYNC.DEFER_BLOCKING 0x0 ;  /* 0x0000000000007b1d */ /* 0x000fec0000010000 */
[----:B------:R-:W-:Y:S02]  /*b110*/  STSM.16.M88.4 [R39], R24 ;  /* 0x0000001827007844 */ /* 0x000fe40000000200 */
[----:B------:R-:W-:Y:S01]  /*b120*/  BAR.SYNC.DEFER_BLOCKING 0x0 ;  /* 0x0000000000007b1d */ /* 0x000fe20000010000 */
[----:B------:R-:W-:-:S02]  /*b130*/  PRMT R32, R136, 0x5410, R141 ;  /* 0x0000541088207816 */ /* 0x000fc4000000008d */
[----:B------:R-:W-:-:S03]  /*b140*/  PRMT R33, R138, 0x5410, R143 ;  /* 0x000054108a217816 */ /* 0x000fc6000000008f */
[----:B------:R-:W4:Y:S01]  /*b150*/  LDS.128 R24, [R38] ;  /* 0x0000000026187984 */ /* 0x000f220000000c00 */
[----:B------:R-:W-:Y:S02]  /*b160*/  PRMT R34, R34, 0x5410, R183 ;  /* 0x0000541022227816 */ /* 0x000fe400000000b7 */
[----:B------:R-:W-:Y:S01]  /*b170*/  PRMT R35, R35, 0x5410, R28 ;  /* 0x0000541023237816 */ /* 0x000fe2000000001c */
[----:B------:R-:W-:Y:S06]  /*b180*/  BAR.SYNC.DEFER_BLOCKING 0x0 ;  /* 0x0000000000007b1d */ /* 0x000fec0000010000 */
[----:B------:R0:W-:Y:S01]  /*b190*/  STSM.16.M88.4 [R39], R32 ;  /* 0x0000002027007844 */ /* 0x0001e20000000200 */
[----:B------:R-:W-:-:S02]  /*b1a0*/  LOP3.LUT R196, R2, 0x1, R195, 0xfe, !PT ;  /* 0x0000000102c47812 */ /* 0x000fc400078efec3 */
[----:B------:R-:W-:Y:S02]  /*b1b0*/  LOP3.LUT R194, R2, 0x2, R195, 0xfe, !PT ;  /* 0x0000000202c27812 */ /* 0x000fe400078efec3 */
[----:B0-----:R-:W-:Y:S01]  /*b1c0*/  PRMT R34, R80, 0x5410, R31 ;  /* 0x0000541050227816 */ /* 0x001fe2000000001f */
[----:B------:R-:W-:Y:S01]  /*b1d0*/  BAR.SYNC.DEFER_BLOCKING 0x0 ;  /* 0x0000000000007b1d */ /* 0x000fe20000010000 */
[----:B------:R-:W-:-:S05]  /*b1e0*/  ISETP.LT.AND P2, PT, R196, UR4, !P0 ;  /* 0x00000004c4007c0c */ /* 0x000fca000c741270 */
[----:B------:R-:W-:Y:S02]  /*b1f0*/  ULDC UR4, c[0x0][0x22c] ;  /* 0x00008b0000047ab9 */ /* 0x000fe40000000800 */
[----:B------:R-:W-:Y:S01]  /*b200*/  ISETP.LT.AND P3, PT, R194, UR4, !P0 ;  /* 0x00000004c2007c0c */ /* 0x000fe2000c761270 */
[----:B------:R-:W-:Y:S01]  /*b210*/  ULDC UR4, c[0x0][0x244] ;  /* 0x0000910000047ab9 */ /* 0x000fe20000000800 */
[----:B------:R-:W0:Y:S01]  /*b220*/  LDS.128 R28, [R38] ;  /* 0x00000000261c7984 */ /* 0x000e220000000c00 */
[----:B------:R-:W-:Y:S01]  /*b230*/  LOP3.LUT R193, R2, R195, RZ, 0xfc, !PT ;  /* 0x000000c302c17212 */ /* 0x000fe200078efcff */
[----:B------:R-:W-:Y:S01]  /*b240*/  IMAD R93, R197, UR4, RZ ;  /* 0x00000004c55d7c24 */ /* 0x000fe2000f8e02ff */
[----:B------:R-:W-:Y:S01]  /*b250*/  ULDC UR4, c[0x0][0x248] ;  /* 0x0000920000047ab9 */ /* 0x000fe20000000800 */
[----:B------:R-:W-:Y:S02]  /*b260*/  PRMT R32, R144, 0x5410, R149 ;  /* 0x0000541090207816 */ /* 0x000fe40000000095 */
[----:B------:R-:W-:-:S02]  /*b270*/  PRMT R33, R146, 0x5410, R151 ;  /* 0x0000541092217816 */ /* 0x000fc40000000097 */
[----:B------:R-:W-:Y:S01]  /*b280*/  PRMT R35, R82, 0x5410, R37 ;  /* 0x0000541052237816 */ /* 0x000fe20000000025 */
[----:B------:R-:W-:Y:S01]  /*b290*/  BAR.SYNC.DEFER_BLOCKING 0x0 ;  /* 0x0000000000007b1d */ /* 0x000fe20000010000 */
[C---:B------:R-:W-:Y:S01]  /*b2a0*/  ISETP.LT.AND P4, PT, R193.reuse, UR5, !P0 ;  /* 0x00000005c1007c0c */ /* 0x040fe2000c781270 */
[----:B------:R-:W-:Y:S01]  /*b2b0*/  IMAD R193, R193, UR4, RZ ;  /* 0x00000004c1c17c24 */ /* 0x000fe2000f8e02ff */
[----:B------:R-:W-:Y:S02]  /*b2c0*/  IADD3 R64, P6, R93, UR6, RZ ;  /* 0x000000065d407c10 */ /* 0x000fe4000ffde0ff */
[C-C-:B------:R-:W-:Y:S01]  /*b2d0*/  LOP3.LUT R190, R2.reuse, 0x4, R195.reuse, 0xfe, !PT ;  /* 0x0000000402be7812 */ /* 0x140fe200078efec3 */
[----:B------:R-:W-:Y:S01]  /*b2e0*/  VIADD R37, R193, UR4 ;  /* 0x00000004c1257c36 */ /* 0x000fe20008000000 */
[C-C-:B------:R-:W-:Y:S01]  /*b2f0*/  LOP3.LUT R188, R2.reuse, 0x5, R195.reuse, 0xfe, !PT ;  /* 0x0000000502bc7812 */ /* 0x140fe200078efec3 */
[----:B------:R-:W-:Y:S01]  /*b300*/  ULDC UR5, c[0x0][0x22c] ;  /* 0x00008b0000057ab9 */ /* 0x000fe20000000800 */
[C-C-:B------:R-:W-:Y:S01]  /*b310*/  LOP3.LUT R187, R2.reuse, 0x6, R195.reuse, 0xfe, !PT ;  /* 0x0000000602bb7812 */ /* 0x140fe200078efec3 */
[----:B------:R-:W-:Y:S01]  /*b320*/  ULDC UR6, c[0x0][0x22c] ;  /* 0x00008b0000067ab9 */ /* 0x000fe20000000800 */
[----:B------:R-:W-:-:S02]  /*b330*/  LOP3.LUT R186, R2, 0x7, R195, 0xfe, !PT ;  /* 0x0000000702ba7812 */ /* 0x000fc400078efec3 */
[C-C-:B------:R-:W-:Y:S02]  /*b340*/  LOP3.LUT R185, R2.reuse, 0x8, R195.reuse, 0xfe, !PT ;  /* 0x0000000802b97812 */ /* 0x140fe400078efec3 */
[C-C-:B------:R-:W-:Y:S02]  /*b350*/  LOP3.LUT R184, R2.reuse, 0x9, R195.reuse, 0xfe, !PT ;  /* 0x0000000902b87812 */ /* 0x140fe400078efec3 */
[C-C-:B------:R-:W-:Y:S02]  /*b360*/  LOP3.LUT R182, R2.reuse, 0xa, R195.reuse, 0xfe, !PT ;  /* 0x0000000a02b67812 */ /* 0x140fe400078efec3 */
[C-C-:B------:R-:W-:Y:S02]  /*b370*/  LOP3.LUT R181, R2.reuse, 0xb, R195.reuse, 0xfe, !PT ;  /* 0x0000000b02b57812 */ /* 0x140fe400078efec3 */
[C-C-:B------:R-:W-:Y:S02]  /*b380*/  LOP3.LUT R180, R2.reuse, 0xc, R195.reuse, 0xfe, !PT ;  /* 0x0000000c02b47812 */ /* 0x140fe400078efec3 */
[C-C-:B------:R-:W-:Y:S01]  /*b390*/  LOP3.LUT R179, R2.reuse, 0xd, R195.reuse, 0xfe, !PT ;  /* 0x0000000d02b37812 */ /* 0x140fe200078efec3 */
[----:B------:R1:W-:Y:S01]  /*b3a0*/  STSM.16.M88.4 [R39], R32 ;  /* 0x0000002027007844 */ /* 0x0003e20000000200 */
[----:B------:R-:W-:-:S02]  /*b3b0*/  LOP3.LUT R178, R2, 0xe, R195, 0xfe, !PT ;  /* 0x0000000e02b27812 */ /* 0x000fc400078efec3 */
[C-C-:B------:R-:W-:Y:S02]  /*b3c0*/  LOP3.LUT R177, R2.reuse, 0xf, R195.reuse, 0xfe, !PT ;  /* 0x0000000f02b17812 */ /* 0x140fe400078efec3 */
[C-C-:B------:R-:W-:Y:S02]  /*b3d0*/  LOP3.LUT R176, R2.reuse, 0x10, R195.reuse, 0xfe, !PT ;  /* 0x0000001002b07812 */ /* 0x140fe400078efec3 */
[C-C-:B------:R-:W-:Y:S02]  /*b3e0*/  LOP3.LUT R175, R2.reuse, 0x11, R195.reuse, 0xfe, !PT ;  /* 0x0000001102af7812 */ /* 0x140fe400078efec3 */
[C-C-:B------:R-:W-:Y:S02]  /*b3f0*/  LOP3.LUT R40, R2.reuse, 0x12, R195.reuse, 0xfe, !PT ;  /* 0x0000001202287812 */ /* 0x140fe400078efec3 */
[C-C-:B------:R-:W-:Y:S02]  /*b400*/  LOP3.LUT R41, R2.reuse, 0x13, R195.reuse, 0xfe, !PT ;  /* 0x0000001302297812 */ /* 0x140fe400078efec3 */
        /* <DEDUP_REMOVED lines=106> */
[----:B------:R-:W-:Y:S02]  /*bab0*/  LOP3.LUT R0, R2, 0x7e, R195, 0xfe, !PT ;  /* 0x0000007e02007812 */ /* 0x000fe400078efec3 */
[----:B------:R-:W-:Y:S01]  /*bac0*/  LEA.HI.X.SX32 R93, R93, UR7, 0x1, P6 ;  /* 0x000000075d5d7c11 */ /* 0x000fe2000b0f0eff */
[----:B------:R-:W-:Y:S01]  /*bad0*/  BAR.SYNC.DEFER_BLOCKING 0x0 ;  /* 0x0000000000007b1d */ /* 0x000fe20000010000 */
[----:B------:R-:W-:Y:S01]  /*bae0*/  IADD3 R2, P6, R193, R64, RZ ;  /* 0x00000040c1027210 */ /* 0x000fe20007fde0ff */
[----:B------:R-:W-:-:S03]  /*baf0*/  VIADD R80, R37, UR4 ;  /* 0x0000000425507c36 */ /* 0x000fc60008000000 */
[----:B------:R-:W-:Y:S02]  /*bb00*/  LEA.HI.X.SX32 R3, R193, R93, 0x1, P6 ;  /* 0x0000005dc1037211 */ /* 0x000fe400030f0eff */
[----:B------:R-:W-:Y:S01]  /*bb10*/  IADD3 R36, P6, R37, R64, RZ ;  /* 0x0000004025247210 */ /* 0x000fe20007fde0ff */
[----:B-1----:R-:W-:-:S03]  /*bb20*/  VIADD R39, R80, UR4 ;  /* 0x0000000450277c36 */ /* 0x002fc60008000000 */
[----:B------:R-:W-:Y:S02]  /*bb30*/  LEA.HI.X.SX32 R37, R37, R93, 0x1, P6 ;  /* 0x0000005d25257211 */ /* 0x000fe400030f0eff */
[----:B------:R-:W-:-:S04]  /*bb40*/  IADD3 R32, P6, R80, R64, RZ ;  /* 0x0000004050207210 */ /* 0x000fc80007fde0ff */
[-C--:B------:R-:W-:Y:S02]  /*bb50*/  LEA.HI.X.SX32 R33, R80, R93.reuse, 0x1, P6 ;  /* 0x0000005d50217211 */ /* 0x080fe400030f0eff */
[C---:B------:R-:W-:Y:S02]  /*bb60*/  IADD3 R34, P6, R39.reuse, R64, RZ ;  /* 0x0000004027227210 */ /* 0x040fe40007fde0ff */
[C---:B------:R-:W-:Y:S02]  /*bb70*/  PRMT R101, R4.reuse, 0x7770, RZ ;  /* 0x0000777004657816 */ /* 0x040fe400000000ff */
[----:B------:R-:W-:Y:S02]  /*bb80*/  PRMT R109, R4, 0x7771, RZ ;  /* 0x00007771046d7816 */ /* 0x000fe400000000ff */
[C---:B------:R-:W-:Y:S01]  /*bb90*/  LEA.HI.X.SX32 R35, R39.reuse, R93, 0x1, P6 ;  /* 0x0000005d27237211 */ /* 0x040fe200030f0eff */
[----:B------:R-:W-:Y:S01]  /*bba0*/  VIADD R39, R39, UR4 ;  /* 0x0000000427277c36 */ /* 0x000fe20008000000 */
[----:B------:R1:W-:Y:S01]  /*bbb0*/  @P4 STG.E.U8 desc[UR14][R2.64], R101 ;  /* 0x0000006502004986 */ /* 0x0003e2000c10110e */
[----:B------:R-:W-:Y:S01]  /*bbc0*/  ISETP.LT.AND P4, PT, R190, UR5, !P0 ;  /* 0x00000005be007c0c */ /* 0x000fe2000c781270 */
[----:B------:R-:W-:-:S02]  /*bbd0*/  ULDC UR5, c[0x0][0x22c] ;  /* 0x00008b0000057ab9 */ /* 0x000fc40000000800 */
[----:B------:R2:W-:Y:S01]  /*bbe0*/  @P2 STG.E.U8 desc[UR14][R36.64], R109 ;  /* 0x0000006d24002986 */ /* 0x0005e2000c10110e */
[C---:B------:R-:W-:Y:S02]  /*bbf0*/  PRMT R117, R5.reuse, 0x7771, RZ ;  /* 0x0000777105757816 */ /* 0x040fe400000000ff */
[----:B-1----:R-:W-:Y:S01]  /*bc00*/  PRMT R101, R5, 0x7770, RZ ;  /* 0x0000777005657816 */ /* 0x002fe200000000ff */
[C---:B------:R-:W-:Y:S01]  /*bc10*/  VIADD R3, R39.reuse, UR4 ;  /* 0x0000000427037c36 */ /* 0x040fe20008000000 */
[----:B--2---:R-:W-:-:S03]  /*bc20*/  IADD3 R36, P6, R39, R64, RZ ;  /* 0x0000004027247210 */ /* 0x004fc60007fde0ff */
[----:B------:R1:W-:Y:S01]  /*bc30*/  @P3 STG.E.U8 desc[UR14][R32.64], R101 ;  /* 0x0000006520003986 */ /* 0x0003e2000c10110e */
[----:B------:R-:W-:Y:S01]  /*bc40*/  ISETP.LT.AND P2, PT, R188, UR5, !P0 ;  /* 0x00000005bc007c0c */ /* 0x000fe2000c741270 */
[----:B------:R-:W-:Y:S01]  /*bc50*/  ULDC UR5, c[0x0][0x22c] ;  /* 0x00008b0000057ab9 */ /* 0x000fe20000000800 */
[-C--:B------:R-:W-:Y:S02]  /*bc60*/  LEA.HI.X.SX32 R37, R39, R93.reuse, 0x1, P6 ;  /* 0x0000005d27257211 */ /* 0x080fe400030f0eff */
[CC--:B------:R-:W-:Y:S01]  /*bc70*/  IADD3 R2, P6, R3.reuse, R64.reuse, RZ ;  /* 0x0000004003027210 */ /* 0x0c0fe20007fde0ff */
[----:B------:R2:W-:Y:S01]  /*bc80*/  @P5 STG.E.U8 desc[UR14][R34.64], R117 ;  /* 0x0000007522005986 */ /* 0x0005e2000c10110e */
[C---:B------:R-:W-:Y:S01]  /*bc90*/  PRMT R109, R6.reuse, 0x7770, RZ ;  /* 0x00007770066d7816 */ /* 0x040fe200000000ff */
[C---:B-1----:R-:W-:Y:S01]  /*bca0*/  VIADD R33, R3.reuse, UR4 ;  /* 0x0000000403217c36 */ /* 0x042fe20008000000 */
[-C--:B------:R-:W-:Y:S02]  /*bcb0*/  LEA.HI.X.SX32 R3, R3, R93.reuse, 0x1, P6 ;  /* 0x0000005d03037211 */ /* 0x080fe400030f0eff */
[----:B------:R-:W-:Y:S01]  /*bcc0*/  ISETP.LT.AND P3, PT, R187, UR5, !P0 ;  /* 0x00000005bb007c0c */ /* 0x000fe2000c761270 */
[----:B------:R1:W-:Y:S01]  /*bcd0*/  @P4 STG.E.U8 desc[UR14][R36.64], R109 ;  /* 0x0000006d24004986 */ /* 0x0003e2000c10110e */
[C---:B------:R-:W-:Y:S01]  /*bce0*/  IADD3 R32, P6, R33.reuse, R64, RZ ;  /* 0x0000004021207210 */ /* 0x040fe20007fde0ff */
[C---:B--2---:R-:W-:Y:S01]  /*bcf0*/  VIADD R35, R33.reuse, UR4 ;  /* 0x0000000421237c36 */ /* 0x044fe20008000000 */
[----:B------:R-:W-:Y:S01]  /*bd00*/  PRMT R101, R6, 0x7771, RZ ;  /* 0x0000777106657816 */ /* 0x000fe200000000ff */
[----:B------:R-:W-:Y:S01]  /*bd10*/  ULDC UR5, c[0x0][0x22c] ;  /* 0x00008b0000057ab9 */ /* 0x000fe20000000800 */
[----:B------:R-:W-:-:S02]  /*bd20*/  LEA.HI.X.SX32 R33, R33, R93, 0x1, P6 ;  /* 0x0000005d21217211 */ /* 0x000fc400030f0eff */
[CC--:B------:R-:W-:Y:S01]  /*bd30*/  IADD3 R34, P6, R35.reuse, R64.reuse, RZ ;  /* 0x0000004023227210 */ /* 0x0c0fe20007fde0ff */
[----:B------:R2:W-:Y:S01]  /*bd40*/  @P2 STG.E.U8 desc[UR14][R2.64], R101 ;  /* 0x0000006502002986 */ /* 0x0005e2000c10110e */
[----:B-1----:R-:W-:Y:S01]  /*bd50*/  VIADD R36, R35, UR4 ;  /* 0x0000000423247c36 */ /* 0x002fe20008000000 */
[----:B------:R-:W-:Y:S02]  /*bd60*/  PRMT R39, R7, 0x7770, RZ ;  /* 0x0000777007277816 */ /* 0x000fe400000000ff */
[-C--:B------:R-:W-:Y:S01]  /*bd70*/  LEA.HI.X.SX32 R35, R35, R93.reuse, 0x1, P6 ;  /* 0x0000005d23237211 */ /* 0x080fe200030f0eff */
[----:B------:R-:W-:Y:S01]  /*bd80*/  VIADD R37, R36, UR4 ;  /* 0x0000000424257c36 */ /* 0x000fe20008000000 */
[----:B------:R-:W-:Y:S01]  /*bd90*/  ISETP.LT.AND P5, PT, R186, UR5, !P0 ;  /* 0x00000005ba007c0c */ /* 0x000fe2000c7a1270 */
[----:B------:R-:W-:Y:S01]  /*bda0*/  ULDC UR5, c[0x0][0x22c] ;  /* 0x00008b0000057ab9 */ /* 0x000fe20000000800 */
[C---:B--2---:R-:W-:Y:S01]  /*bdb0*/  IADD3 R2, P6, R36.reuse, R64, RZ ;  /* 0x0000004024027210 */ /* 0x044fe20007fde0ff */
[----:B------:R1:W-:Y:S01]  /*bdc0*/  @P3 STG.E.U8 desc[UR14][R32.64], R39 ;  /* 0x0000002720003986 */ /* 0x0003e2000c10110e */
[----:B------:R-:W-:Y:S01]  /*bdd0*/  ISETP.LT.AND P4, PT, R185, UR5, !P0 ;  /* 0x00000005b9007c0c */ /* 0x000fe2000c781270 */
[----:B------:R-:W-:Y:S01]  /*bde0*/  ULDC UR5, c[0x0][0x22c] ;  /* 0x00008b0000057ab9 */ /* 0x000fe20000000800 */
[----:B------:R-:W-:-:S02]  /*bdf0*/  LEA.HI.X.SX32 R3, R36, R93, 0x1, P6 ;  /* 0x0000005d24037211 */ /* 0x000fc400030f0eff */
[----:B------:R-:W-:Y:S02]  /*be00*/  PRMT R101, R7, 0x7771, RZ ;  /* 0x0000777107657816 */ /* 0x000fe400000000ff */
[CC--:B-1----:R-:W-:Y:S02]  /*be10*/  IADD3 R32, P6, R37.reuse, R64.reuse, RZ ;  /* 0x0000004025207210 */ /* 0x0c2fe40007fde0ff */
[----:B------:R-:W-:Y:S01]  /*be20*/  ISETP.LT.AND P2, PT, R184, UR5, !P0 ;  /* 0x00000005b8007c0c */ /* 0x000fe2000c741270 */
[----:B------:R-:W-:Y:S01]  /*be30*/  ULDC UR5, c[0x0][0x22c] ;  /* 0x00008b0000057ab9 */ /* 0x000fe20000000800 */
[C---:B------:R-:W-:Y:S01]  /*be40*/  LEA.HI.X.SX32 R33, R37.reuse, R93, 0x1, P6 ;  /* 0x0000005d25217211 */ /* 0x040fe200030f0eff */
[----:B------:R-:W-:Y:S01]  /*be50*/  VIADD R37, R37, UR4 ;  /* 0x0000000425257c36 */ /* 0x000fe20008000000 */
[----:B------:R1:W-:Y:S01]  /*be60*/  @P5 STG.E.U8 desc[UR14][R34.64], R101 ;  /* 0x0000006522005986 */ /* 0x0003e2000c10110e */
[----:B------:R-:W-:Y:S02]  /*be70*/  PRMT R39, R4, 0x7772, RZ ;  /* 0x0000777204277816 */ /* 0x000fe400000000ff */
[C---:B------:R-:W-:Y:S01]  /*be80*/  VIADD R36, R37.reuse, UR4 ;  /* 0x0000000425247c36 */ /* 0x040fe20008000000 */
[----:B------:R-:W-:Y:S01]  /*be90*/  ISETP.LT.AND P3, PT, R182, UR5, !P0 ;  /* 0x00000005b6007c0c */ /* 0x000fe2000c761270 */
[----:B------:R-:W-:Y:S01]  /*bea0*/  ULDC UR5, c[0x0][0x22c] ;  /* 0x00008b0000057ab9 */ /* 0x000fe20000000800 */
[----:B------:R-:W-:Y:S01]  /*beb0*/  PRMT R109, R4, 0x7773, RZ ;  /* 0x00007773046d7816 */ /* 0x000fe200000000ff */
[----:B------:R2:W-:Y:S01]  /*bec0*/  @P4 STG.E.U8 desc[UR14][R2.64], R39 ;  /* 0x0000002702004986 */ /* 0x0005e2000c10110e */
[----:B-1----:R-:W-:-:S02]  /*bed0*/  IADD3 R34, P6, R37, R64, RZ ;  /* 0x0000004025227210 */ /* 0x002fc40007fde0ff */
[----:B------:R-:W-:Y:S01]  /*bee0*/  ISETP.LT.AND P5, PT, R181, UR5, !P0 ;  /* 0x00000005b5007c0c */ /* 0x000fe2000c7a1270 */
[----:B------:R-:W-:Y:S01]  /*bef0*/  ULDC UR5, c[0x0][0x22c] ;  /* 0x00008b0000057ab9 */ /* 0x000fe20000000800 */
[-C--:B------:R-:W-:Y:S02]  /*bf00*/  LEA.HI.X.SX32 R35, R37, R93.reuse, 0x1, P6 ;  /* 0x0000005d25237211 */ /* 0x080fe400030f0eff */
[C---:B------:R-:W-:Y:S01]  /*bf10*/  IADD3 R4, P6, R36.reuse, R64, RZ ;  /* 0x0000004024047210 */ /* 0x040fe20007fde0ff */
[C---:B--2---:R-:W-:Y:S01]  /*bf20*/  VIADD R3, R36.reuse, UR4 ;  /* 0x0000000424037c36 */ /* 0x044fe20008000000 */
[C---:B------:R-:W-:Y:S01]  /*bf30*/  PRMT R101, R5.reuse, 0x7772, RZ ;  /* 0x0000777205657816 */ /* 0x040fe200000000ff */
[----:B------:R1:W-:Y:S01]  /*bf40*/  @P2 STG.E.U8 desc[UR14][R32.64], R109 ;  /* 0x0000006d20002986 */ /* 0x0003e2000c10110e */
[----:B------:R-:W-:Y:S02]  /*bf50*/  PRMT R39, R5, 0x7773, RZ ;  /* 0x0000777305277816 */ /* 0x000fe400000000ff */
[----:B------:R-:W-:-:S02]  /*bf60*/  LEA.HI.X.SX32 R5, R36, R93, 0x1, P6 ;  /* 0x0000005d24057211 */ /* 0x000fc400030f0eff */
[----:B------:R-:W-:Y:S01]  /*bf70*/  ISETP.LT.AND P4, PT, R180, UR5, !P0 ;  /* 0x00000005b4007c0c */ /* 0x000fe2000c781270 */
[----:B------:R-:W-:Y:S01]  /*bf80*/  ULDC UR5, c[0x0][0x22c] ;  /* 0x00008b0000057ab9 */ /* 0x000fe20000000800 */
[CC--:B------:R-:W-:Y:S01]  /*bf90*/  IADD3 R2, P6, R3.reuse, R64.reuse, RZ ;  /* 0x0000004003027210 */ /* 0x0c0fe20007fde0ff */
[----:B------:R2:W-:Y:S01]  /*bfa0*/  @P3 STG.E.U8 desc[UR14][R34.64], R101 ;  /* 0x0000006522003986 */ /* 0x0005e2000c10110e */
[C---:B-1----:R-:W-:Y:S02]  /*bfb0*/  VIADD R33, R3.reuse, UR4 ;  /* 0x0000000403217c36 */ /* 0x042fe40008000000 */
[----:B------:R-:W-:Y:S02]  /*bfc0*/  LEA.HI.X.SX32 R3, R3, R93, 0x1, P6 ;  /* 0x0000005d03037211 */ /* 0x000fe400030f0eff */
[----:B------:R-:W-:Y:S01]  /*bfd0*/  ISETP.LT.AND P2, PT, R179, UR5, !P0 ;  /* 0x00000005b3007c0c */ /* 0x000fe2000c741270 */
[----:B------:R1:W-:Y:S01]  /*bfe0*/  @P5 STG.E.U8 desc[UR14][R4.64], R39 ;  /* 0x0000002704005986 */ /* 0x0003e2000c10110e */
[C---:B------:R-:W-:Y:S01]  /*bff0*/  IADD3 R32, P6, R33.reuse, R64, RZ ;  /* 0x0000004021207210 */ /* 0x040fe20007fde0ff */
[----:B------:R-:W-:Y:S01]  /*c000*/  ULDC UR5, c[0x0][0x22c] ;  /* 0x00008b0000057ab9 */ /* 0x000fe20000000800 */
[----:B--2---:R-:W-:Y:S01]  /*c010*/  VIADD R34, R33, UR4 ;  /* 0x0000000421227c36 */ /* 0x004fe20008000000 */
[----:B------:R-:W-:-:S02]  /*c020*/  PRMT R37, R6, 0x7772, RZ ;  /* 0x0000777206257816 */ /* 0x000fc400000000ff */
[-C--:B------:R-:W-:Y:S02]  /*c030*/  LEA.HI.X.SX32 R33, R33, R93.reuse, 0x1, P6 ;  /* 0x0000005d21217211 */ /* 0x080fe400030f0eff */
[----:B------:R-:W-:Y:S02]  /*c040*/  ISETP.LT.AND P3, PT, R178, UR5, !P0 ;  /* 0x00000005b2007c0c */ /* 0x000fe4000c761270 */
[----:B-1----:R-:W-:Y:S01]  /*c050*/  PRMT R39, R6, 0x7773, RZ ;  /* 0x0000777306277816 */ /* 0x002fe200000000ff */
[C---:B------:R-:W-:Y:S01]  /*c060*/  VIADD R6, R34.reuse, UR4 ;  /* 0x0000000422067c36 */ /* 0x040fe20008000000 */
[C---:B------:R-:W-:Y:S01]  /*c070*/  IADD3 R4, P6, R34.reuse, R64, RZ ;  /* 0x0000004022047210 */ /* 0x040fe20007fde0ff */
[----:B------:R1:W-:Y:S01]  /*c080*/  @P4 STG.E.U8 desc[UR14][R2.64], R37 ;  /* 0x0000002502004986 */ /* 0x0003e2000c10110e */
[----:B------:R-:W-:Y:S01]  /*c090*/  ULDC UR5, c[0x0][0x22c] ;  /* 0x00008b0000057ab9 */ /* 0x000fe20000000800 */
[----:B------:R-:W-:Y:S02]  /*c0a0*/  PRMT R35, R7, 0x7773, RZ ;  /* 0x0000777307237816 */ /* 0x000fe400000000ff */
[----:B------:R-:W-:-:S02]  /*c0b0*/  LEA.HI.X.SX32 R5, R34, R93, 0x1, P6 ;  /* 0x0000005d22057211 */ /* 0x000fc400030f0eff */
[----:B------:R-:W-:Y:S01]  /*c0c0*/  ISETP.LT.AND P5, PT, R177, UR5, !P0 ;  /* 0x00000005b1007c0c */ /* 0x000fe2000c7a1270 */
[----:B------:R-:W-:Y:S01]  /*c0d0*/  ULDC UR5, c[0x0][0x22c] ;  /* 0x00008b0000057ab9 */ /* 0x000fe20000000800 */
[----:B-1----:R-:W-:Y:S01]  /*c0e0*/  PRMT R37, R7, 0x7772, RZ ;  /* 0x0000777207257816 */ /* 0x002fe200000000ff */
[C---:B------:R-:W-:Y:S01]  /*c0f0*/  VIADD R7, R6.reuse, UR4 ;  /* 0x0000000406077c36 */ /* 0x040fe20008000000 */
[-C--:B------:R-:W-:Y:S01]  /*c100*/  IADD3 R2, P6, R6, R64.reuse, RZ ;  /* 0x0000004006027210 */ /* 0x080fe20007fde0ff */
[----:B------:R1:W-:Y:S01]  /*c110*/  @P2 STG.E.U8 desc[UR14][R32.64], R39 ;  /* 0x0000002720002986 */ /* 0x0003e2000c10110e */
[----:B------:R-:W-:Y:S01]  /*c120*/  ISETP.LT.AND P4, PT, R176, UR5, !P0 ;  /* 0x00000005b0007c0c */ /* 0x000fe2000c781270 */
[----:B------:R-:W-:Y:S01]  /*c130*/  ULDC UR5, c[0x0][0x22c] ;  /* 0x00008b0000057ab9 */ /* 0x000fe20000000800 */
[----:B------:R-:W-:Y:S02]  /*c140*/  LEA.HI.X.SX32 R3, R6, R93, 0x1, P6 ;  /* 0x0000005d06037211 */ /* 0x000fe400030f0eff */
[C---:B------:R-:W-:Y:S01]  /*c150*/  IADD3 R6, P6, R7.reuse, R64, RZ ;  /* 0x0000004007067210 */ /* 0x040fe20007fde0ff */
[----:B------:R2:W-:Y:S01]  /*c160*/  @P3 STG.E.U8 desc[UR14][R4.64], R37 ;  /* 0x0000002504003986 */ /* 0x0005e2000c10110e */
[----:B-1----:R-:W-:-:S02]  /*c170*/  VIADD R33, R7, UR4 ;  /* 0x0000000407217c36 */ /* 0x002fc40008000000 */
[-C--:B------:R-:W-:Y:S02]  /*c180*/  LEA.HI.X.SX32 R7, R7, R93.reuse, 0x1, P6 ;  /* 0x0000005d07077211 */ /* 0x080fe400030f0eff */
[----:B------:R-:W-:Y:S01]  /*c190*/  ISETP.LT.AND P2, PT, R175, UR5, !P0 ;  /* 0x00000005af007c0c */ /* 0x000fe2000c741270 */
[----:B------:R-:W-:Y:S01]  /*c1a0*/  ULDC UR5, c[0x0][0x22c] ;  /* 0x00008b0000057ab9 */ /* 0x000fe20000000800 */
[CC--:B------:R-:W-:Y:S01]  /*c1b0*/  IADD3 R32, P6, R33.reuse, R64.reuse, RZ ;  /* 0x0000004021207210 */ /* 0x0c0fe20007fde0ff */
[C---:B--2---:R-:W-:Y:S01]  /*c1c0*/  VIADD R4, R33.reuse, UR4 ;  /* 0x0000000421047c36 */ /* 0x044fe20008000000 */
[----:B------:R1:W-:Y:S01]  /*c1d0*/  @P5 STG.E.U8 desc[UR14][R2.64], R35 ;  /* 0x0000002302005986 */ /* 0x0003e2000c10110e */
[----:B------:R-:W-:Y:S02]  /*c1e0*/  PRMT R39, R8, 0x7770, RZ ;  /* 0x0000777008277816 */ /* 0x000fe400000000ff */
[----:B------:R-:W-:Y:S01]  /*c1f0*/  LEA.HI.X.SX32 R33, R33, R93, 0x1, P6 ;  /* 0x0000005d21217211 */ /* 0x000fe200030f0eff */
[----:B------:R-:W-:Y:S01]  /*c200*/  VIADD R5, R4, UR4 ;  /* 0x0000000404057c36 */ /* 0x000fe20008000000 */
[----:B------:R-:W-:Y:S01]  /*c210*/  ISETP.LT.AND P3, PT, R40, UR5, !P0 ;  /* 0x0000000528007c0c */ /* 0x000fe2000c761270 */
[----:B------:R2:W-:Y:S01]  /*c220*/  @P4 STG.E.U8 desc[UR14][R6.64], R39 ;  /* 0x0000002706004986 */ /* 0x0005e2000c10110e */
[----:B------:R-:W-:Y:S01]  /*c230*/  PRMT R37, R8, 0x7771, RZ ;  /* 0x0000777108257816 */ /* 0x000fe200000000ff */
[----:B------:R-:W-:Y:S01]  /*c240*/  ULDC UR5, c[0x0][0x22c] ;  /* 0x00008b0000057ab9 */ /* 0x000fe20000000800 */
[----:B-1----:R-:W-:-:S04]  /*c250*/  IADD3 R2, P6, R4, R64, RZ ;  /* 0x0000004004027210 */ /* 0x002fc80007fde0ff */
[-C--:B------:R-:W-:Y:S02]  /*c260*/  LEA.HI.X.SX32 R3, R4, R93.reuse, 0x1, P6 ;  /* 0x0000005d04037211 */ /* 0x080fe400030f0eff */
[CC--:B------:R-:W-:Y:S01]  /*c270*/  IADD3 R4, P6, R5.reuse, R64.reuse, RZ ;  /* 0x0000004005047210 */ /* 0x0c0fe20007fde0ff */
[----:B--2---:R-:W-:Y:S01]  /*c280*/  VIADD R7, R5, UR4 ;  /* 0x0000000405077c36 */ /* 0x004fe20008000000 */
[----:B------:R1:W-:Y:S01]  /*c290*/  @P2 STG.E.U8 desc[UR14][R32.64], R37 ;  /* 0x0000002520002986 */ /* 0x0003e2000c10110e */
[----:B------:R-:W-:Y:S02]  /*c2a0*/  PRMT R35, R9, 0x7770, RZ ;  /* 0x0000777009237816 */ /* 0x000fe400000000ff */
[-C--:B------:R-:W-:Y:S02]  /*c2b0*/  LEA.HI.X.SX32 R5, R5, R93.reuse, 0x1, P6 ;  /* 0x0000005d05057211 */ /* 0x080fe400030f0eff */
[----:B------:R-:W-:Y:S02]  /*c2c0*/  IADD3 R6, P6, R7, R64, RZ ;  /* 0x0000004007067210 */ /* 0x000fe40007fde0ff */
[----:B------:R-:W-:Y:S01]  /*c2d0*/  ISETP.LT.AND P5, PT, R41, UR5, !P0 ;  /* 0x0000000529007c0c */ /* 0x000fe2000c7a1270 */
[----:B------:R-:W-:Y:S01]  /*c2e0*/  ULDC UR5, c[0x0][0x22c] ;  /* 0x00008b0000057ab9 */ /* 0x000fe20000000800 */
[C---:B-1----:R-:W-:Y:S01]  /*c2f0*/  VIADD R32, R7.reuse, UR4 ;  /* 0x0000000407207c36 */ /* 0x042fe20008000000 */
[----:B------:R1:W-:Y:S01]  /*c300*/  @P3 STG.E.U8 desc[UR14][R2.64], R35 ;  /* 0x0000002302003986 */ /* 0x0003e2000c10110e */
[----:B------:R-:W-:-:S02]  /*c310*/  LEA.HI.X.SX32 R7, R7, R93, 0x1, P6 ;  /* 0x0000005d07077211 */ /* 0x000fc400030f0eff */
[----:B------:R-:W-:Y:S01]  /*c320*/  ISETP.LT.AND P4, PT, R42, UR5, !P0 ;  /* 0x000000052a007c0c */ /* 0x000fe2000c781270 */
[----:B------:R-:W-:Y:S01]  /*c330*/  ULDC UR5, c[0x0][0x22c] ;  /* 0x00008b0000057ab9 */ /* 0x000fe20000000800 */
[----:B------:R-:W-:Y:S02]  /*c340*/  PRMT R33, R9, 0x7771, RZ ;  /* 0x0000777109217816 */ /* 0x000fe400000000ff */
[C---:B-1----:R-:W-:Y:S02]  /*c350*/  IADD3 R2, P6, R32.reuse, R64, RZ ;  /* 0x0000004020027210 */ /* 0x042fe40007fde0ff */
[----:B------:R-:W-:Y:S01]  /*c360*/  ISETP.LT.AND P2, PT, R43, UR5, !P0 ;  /* 0x000000052b007c0c */ /* 0x000fe2000c741270 */
[----:B------:R-:W-:Y:S01]  /*c370*/  ULDC UR5, c[0x0][0x22c] ;  /* 0x00008b0000057ab9 */ /* 0x000fe20000000800 */
[C---:B------:R-:W-:Y:S01]  /*c380*/  LEA.HI.X.SX32 R3, R32.reuse, R93, 0x1, P6 ;  /* 0x0000005d20037211 */ /* 0x040fe200030f0eff */
[----:B------:R-:W-:Y:S01]  /*c390*/  VIADD R32, R32, UR4 ;  /* 0x0000000420207c36 */ /* 0x000fe20008000000 */
[----:B------:R1:W-:Y:S01]  /*c3a0*/  @P5 STG.E.U8 desc[UR14][R4.64], R33 ;  /* 0x0000002104005986 */ /* 0x0003e2000c10110e */
[----:B------:R-:W-:-:S02]  /*c3b0*/  PRMT R37, R10, 0x7770, RZ ;  /* 0x000077700a257816 */ /* 0x000fc400000000ff */
[----:B------:R-:W-:Y:S01]  /*c3c0*/  ISETP.LT.AND P3, PT, R44, UR5, !P0 ;  /* 0x000000052c007c0c */ /* 0x000fe2000c761270 */
[----:B------:R-:W-:Y:S01]  /*c3d0*/  ULDC UR5, c[0x0][0x22c] ;  /* 0x00008b0000057ab9 */ /* 0x000fe20000000800 */
[----:B------:R-:W-:Y:S01]  /*c3e0*/  PRMT R35, R10, 0x7771, RZ ;  /* 0x000077710a237816 */ /* 0x000fe200000000ff */
[----:B------:R2:W-:Y:S01]  /*c3f0*/  @P4 STG.E.U8 desc[UR14][R6.64], R37 ;  /* 0x0000002506004986 */ /* 0x0005e2000c10110e */
[----:B------:R-:W-:Y:S01]  /*c400*/  ISETP.LT.AND P5, PT, R45, UR5, !P0 ;  /* 0x000000052d007c0c */ /* 0x000fe2000c7a1270 */
[----:B------:R-:W-:Y:S01]  /*c410*/  ULDC UR5, c[0x0][0x22c] ;  /* 0x00008b0000057ab9 */ /* 0x000fe20000000800 */
[C---:B-1----:R-:W-:Y:S01]  /*c420*/  IADD3 R4, P6, R32.reuse, R64, RZ ;  /* 0x0000004020047210 */ /* 0x042fe20007fde0ff */
[----:B------:R-:W-:-:S03]  /*c430*/  VIADD R33, R32, UR4 ;  /* 0x0000000420217c36 */ /* 0x000fc60008000000 */
[-C--:B------:R-:W-:Y:S02]  /*c440*/  LEA.HI.X.SX32 R5, R32, R93.reuse, 0x1, P6 ;  /* 0x0000005d20057211 */ /* 0x080fe400030f0eff */
[CC--:B------:R-:W-:Y:S01]  /*c450*/  IADD3 R32, P6, R33.reuse, R64.reuse, RZ ;  /* 0x0000004021207210 */ /* 0x0c0fe20007fde0ff */
[----:B--2---:R-:W-:Y:S01]  /*c460*/  VIADD R6, R33, UR4 ;  /* 0x0000000421067c36 */ /* 0x004fe20008000000 */
        /* <DEDUP_REMOVED lines=11> */
[C---:B--2---:R-:W-:Y:S01]  /*c520*/  VIADD R5, R7.reuse, UR4 ;  /* 0x0000000407057c36 */ /* 0x044fe20008000000 */
[----:B------:R1:W-:Y:S01]  /*c530*/  @P5 STG.E.U8 desc[UR14][R32.64], R37 ;  /* 0x0000002520005986 */ /* 0x0003e2000c10110e */
[C---:B------:R-:W-:Y:S02]  /*c540*/  PRMT R35, R8.reuse, 0x7772, RZ ;  /* 0x0000777208237816 */ /* 0x040fe400000000ff */
[-C--:B------:R-:W-:Y:S02]  /*c550*/  LEA.HI.X.SX32 R7, R7, R93.reuse, 0x1, P6 ;  /* 0x0000005d07077211 */ /* 0x080fe400030f0eff */
[----:B------:R-:W-:Y:S02]  /*c560*/  IADD3 R4, P6, R5, R64, RZ ;  /* 0x0000004005047210 */ /* 0x000fe40007fde0ff */
[----:B------:R-:W-:Y:S01]  /*c570*/  ISETP.LT.AND P2, PT, R47, UR5, !P0 ;  /* 0x000000052f007c0c */ /* 0x000fe2000c741270 */
[----:B------:R-:W-:Y:S01]  /*c580*/  ULDC UR5, c[0x0][0x22c] ;  /* 0x00008b0000057ab9 */ /* 0x000fe20000000800 */
[----:B-1----:R-:W-:Y:S01]  /*c590*/  PRMT R37, R8, 0x7773, RZ ;  /* 0x0000777308257816 */ /* 0x002fe200000000ff */
[C---:B------:R-:W-:Y:S01]  /*c5a0*/  VIADD R8, R5.reuse, UR4 ;  /* 0x0000000405087c36 */ /* 0x040fe20008000000 */
[----:B------:R1:W-:Y:S01]  /*c5b0*/  @P4 STG.E.U8 desc[UR14][R2.64], R35 ;  /* 0x0000002302004986 */ /* 0x0003e2000c10110e */
[----:B------:R-:W-:-:S02]  /*c5c0*/  LEA.HI.X.SX32 R5, R5, R93, 0x1, P6 ;  /* 0x0000005d05057211 */ /* 0x000fc400030f0eff */
[----:B------:R-:W-:Y:S01]  /*c5d0*/  ISETP.LT.AND P3, PT, R48, UR5, !P0 ;  /* 0x0000000530007c0c */ /* 0x000fe2000c761270 */
[----:B------:R-:W-:Y:S02]  /*c5e0*/  ULDC UR5, c[0x0][0x22c] ;  /* 0x00008b0000057ab9 */ /* 0x000fe40000000800 */
[----:B------:R-:W-:Y:S01]  /*c5f0*/  ISETP.LT.AND P5, PT, R49, UR5, !P0 ;  /* 0x0000000531007c0c */ /* 0x000fe2000c7a1270 */
[----:B------:R-:W-:Y:S01]  /*c600*/  ULDC UR5, c[0x0][0x22c] ;  /* 0x00008b0000057ab9 */ /* 0x000fe20000000800 */
[----:B-1----:R-:W-:-:S04]  /*c610*/  IADD3 R2, P6, R8, R64, RZ ;  /* 0x0000004008027210 */ /* 0x002fc80007fde0ff */
[C---:B------:R-:W-:Y:S01]  /*c620*/  LEA.HI.X.SX32 R3, R8.reuse, R93, 0x1, P6 ;  /* 0x0000005d08037211 */ /* 0x040fe200030f0eff */
[----:B------:R-:W-:Y:S01]  /*c630*/  VIADD R8, R8, UR4 ;  /* 0x0000000408087c36 */ /* 0x000fe20008000000 */
[----:B------:R1:W-:Y:S01]  /*c640*/  @P2 STG.E.U8 desc[UR14][R6.64], R37 ;  /* 0x0000002506002986 */ /* 0x0003e2000c10110e */
[C---:B------:R-:W-:Y:S02]  /*c650*/  PRMT R35, R9.reuse, 0x7772, RZ ;  /* 0x0000777209237816 */ /* 0x040fe400000000ff */
[----:B------:R-:W-:Y:S01]  /*c660*/  PRMT R33, R9, 0x7773, RZ ;  /* 0x0000777309217816 */ /* 0x000fe200000000ff */
[----:B------:R-:W-:Y:S01]  /*c670*/  VIADD R9, R8, UR4 ;  /* 0x0000000408097c36 */ /* 0x000fe20008000000 */
[----:B------:R-:W-:Y:S01]  /*c680*/  ISETP.LT.AND P4, PT, R50, UR5, !P0 ;  /* 0x0000000532007c0c */ /* 0x000fe2000c781270 */
[----:B------:R-:W-:Y:S01]  /*c690*/  ULDC UR5, c[0x0][0x22c] ;  /* 0x00008b0000057ab9 */ /* 0x000fe20000000800 */
[----:B------:R2:W-:Y:S01]  /*c6a0*/  @P3 STG.E.U8 desc[UR14][R4.64], R35 ;  /* 0x0000002304003986 */ /* 0x0005e2000c10110e */
[----:B-1----:R-:W-:-:S02]  /*c6b0*/  IADD3 R6, P6, R8, R64, RZ ;  /* 0x0000004008067210 */ /* 0x002fc40007fde0ff */
[----:B------:R-:W-:Y:S01]  /*c6c0*/  ISETP.LT.AND P2, PT, R51, UR5, !P0 ;  /* 0x0000000533007c0c */ /* 0x000fe2000c741270 */
[----:B------:R-:W-:Y:S01]  /*c6d0*/  ULDC UR5, c[0x0][0x22c] ;  /* 0x00008b0000057ab9 */ /* 0x000fe20000000800 */
[-C--:B------:R-:W-:Y:S02]  /*c6e0*/  LEA.HI.X.SX32 R7, R8, R93.reuse, 0x1, P6 ;  /* 0x0000005d08077211 */ /* 0x080fe400030f0eff */
        /* <DEDUP_REMOVED lines=33> */
[----:B------:R-:W-:Y:S01]  /*c900*/  VIADD R9, R8, UR4 ;  /* 0x0000000408097c36 */ /* 0x000fe20008000000 */
[----:B------:R-:W-:Y:S01]  /*c910*/  ISETP.LT.AND P3, PT, R56, UR5, !P0 ;  /* 0x0000000538007c0c */ /* 0x000fe2000c761270 */
[----:B------:R-:W-:Y:S01]  /*c920*/  ULDC UR5, c[0x0][0x22c] ;  /* 0x00008b0000057ab9 */ /* 0x000fe20000000800 */
[----:B------:R-:W-:Y:S01]  /*c930*/  PRMT R37, R12, 0x7771, RZ ;  /* 0x000077710c257816 */ /* 0x000fe200000000ff */
[----:B------:R2:W-:Y:S01]  /*c940*/  @P4 STG.E.U8 desc[UR14][R6.64], R33 ;  /* 0x0000002106004986 */ /* 0x0005e2000c10110e */
[CC--:B-1----:R-:W-:Y:S02]  /*c950*/  IADD3 R4, P6, R8.reuse, R64.reuse, RZ ;  /* 0x0000004008047210 */ /* 0x0c2fe40007fde0ff */
[----:B------:R-:W-:Y:S01]  /*c960*/  ISETP.LT.AND P5, PT, R57, UR5, !P0 ;  /* 0x0000000539007c0c */ /* 0x000fe2000c7a1270 */
[----:B------:R-:W-:Y:S01]  /*c970*/  ULDC UR5, c[0x0][0x22c] ;  /* 0x00008b0000057ab9 */ /* 0x000fe20000000800 */
[----:B------:R-:W-:Y:S02]  /*c980*/  LEA.HI.X.SX32 R5, R8, R93, 0x1, P6 ;  /* 0x0000005d08057211 */ /* 0x000fe400030f0eff */
[C---:B------:R-:W-:Y:S01]  /*c990*/  IADD3 R8, P6, R9.reuse, R64, RZ ;  /* 0x0000004009087210 */ /* 0x040fe20007fde0ff */
[----:B--2---:R-:W-:Y:S01]  /*c9a0*/  VIADD R6, R9, UR4 ;  /* 0x0000000409067c36 */ /* 0x004fe20008000000 */
[----:B------:R1:W-:Y:S01]  /*c9b0*/  @P2 STG.E.U8 desc[UR14][R2.64], R37 ;  /* 0x0000002502002986 */ /* 0x0003e2000c10110e */
[----:B------:R-:W-:-:S02]  /*c9c0*/  PRMT R35, R13, 0x7770, RZ ;  /* 0x000077700d237816 */ /* 0x000fc400000000ff */
[----:B------:R-:W-:Y:S01]  /*c9d0*/  LEA.HI.X.SX32 R9, R9, R93, 0x1, P6 ;  /* 0x0000005d09097211 */ /* 0x000fe200030f0eff */
[----:B------:R-:W-:Y:S01]  /*c9e0*/  VIADD R7, R6, UR4 ;  /* 0x0000000406077c36 */ /* 0x000fe20008000000 */
[----:B------:R-:W-:Y:S01]  /*c9f0*/  ISETP.LT.AND P4, PT, R58, UR5, !P0 ;  /* 0x000000053a007c0c */ /* 0x000fe2000c781270 */
[----:B------:R2:W-:Y:S01]  /*ca00*/  @P3 STG.E.U8 desc[UR14][R4.64], R35 ;  /* 0x0000002304003986 */ /* 0x0005e2000c10110e */
[----:B------:R-:W-:Y:S01]  /*ca10*/  PRMT R33, R13, 0x7771, RZ ;  /* 0x000077710d217816 */ /* 0x000fe200000000ff */
[----:B------:R-:W-:Y:S01]  /*ca20*/  ULDC UR5, c[0x0][0x22c] ;  /* 0x00008b0000057ab9 */ /* 0x000fe20000000800 */
[----:B------:R-:W-:Y:S01]  /*ca30*/  PRMT R11, R14, 0x7770, RZ ;  /* 0x000077700e0b7816 */ /* 0x000fe200000000ff */
[----:B------:R-:W0:Y:S01]  /*ca40*/  LDS.128 R36, [R38] ;  /* 0x0000000026247984 */ /* 0x000e220000000c00 */
[----:B-1----:R-:W-:-:S04]  /*ca50*/  IADD3 R2, P6, R6, R64, RZ ;  /* 0x0000004006027210 */ /* 0x002fc80007fde0ff */
[-C--:B------:R-:W-:Y:S02]  /*ca60*/  LEA.HI.X.SX32 R3, R6, R93.reuse, 0x1, P6 ;  /* 0x0000005d06037211 */ /* 0x080fe400030f0eff */
[CC--:B------:R-:W-:Y:S01]  /*ca70*/  IADD3 R6, P6, R7.reuse, R64.reuse, RZ ;  /* 0x0000004007067210 */ /* 0x0c0fe20007fde0ff */
[C---:B--2---:R-:W-:Y:S01]  /*ca80*/  VIADD R5, R7.reuse, UR4 ;  /* 0x0000000407057c36 */ /* 0x044fe20008000000 */
[----:B------:R1:W-:Y:S02]  /*ca90*/  @P5 STG.E.U8 desc[UR14][R8.64], R33 ;  /* 0x0000002108005986 */ /* 0x0003e4000c10110e */
[-C--:B------:R-:W-:Y:S02]  /*caa0*/  LEA.HI.X.SX32 R7, R7, R93.reuse, 0x1, P6 ;  /* 0x0000005d07077211 */ /* 0x080fe400030f0eff */
[----:B------:R-:W-:Y:S02]  /*cab0*/  IADD3 R4, P6, R5, R64, RZ ;  /* 0x0000004005047210 */ /* 0x000fe40007fde0ff */
[----:B------:R-:W-:Y:S01]  /*cac0*/  ISETP.LT.AND P2, PT, R59, UR5, !P0 ;  /* 0x000000053b007c0c */ /* 0x000fe2000c741270 */
[----:B------:R-:W-:Y:S01]  /*cad0*/  ULDC UR5, c[0x0][0x22c] ;  /* 0x00008b0000057ab9 */ /* 0x000fe20000000800 */
[----:B------:R2:W-:Y:S01]  /*cae0*/  @P4 STG.E.U8 desc[UR14][R2.64], R11 ;  /* 0x0000000b02004986 */ /* 0x0005e2000c10110e */
[C---:B-1----:R-:W-:Y:S01]  /*caf0*/  VIADD R8, R5.reuse, UR4 ;  /* 0x0000000405087c36 */ /* 0x042fe20008000000 */
[----:B------:R-:W-:-:S02]  /*cb00*/  LEA.HI.X.SX32 R5, R5, R93, 0x1, P6 ;  /* 0x0000005d05057211 */ /* 0x000fc400030f0eff */
[----:B------:R-:W-:Y:S01]  /*cb10*/  ISETP.LT.AND P3, PT, R60, UR5, !P0 ;  /* 0x000000053c007c0c */ /* 0x000fe2000c761270 */
[----:B------:R-:W-:Y:S01]  /*cb20*/  ULDC UR5, c[0x0][0x22c] ;  /* 0x00008b0000057ab9 */ /* 0x000fe20000000800 */
[----:B--2---:R-:W-:Y:S02]  /*cb30*/  IADD3 R2, P6, R8, R64, RZ ;  /* 0x0000004008027210 */ /* 0x004fe40007fde0ff */
[----:B------:R-:W-:Y:S02]  /*cb40*/  PRMT R9, R14, 0x7771, RZ ;  /* 0x000077710e097816 */ /* 0x000fe400000000ff */
[C---:B------:R-:W-:Y:S01]  /*cb50*/  LEA.HI.X.SX32 R3, R8.reuse, R93, 0x1, P6 ;  /* 0x0000005d08037211 */ /* 0x040fe200030f0eff */
[----:B------:R-:W-:Y:S01]  /*cb60*/  VIADD R8, R8, UR4 ;  /* 0x0000000408087c36 */ /* 0x000fe20008000000 */
[----:B------:R-:W-:Y:S01]  /*cb70*/  ISETP.LT.AND P5, PT, R61, UR5, !P0 ;  /* 0x000000053d007c0c */ /* 0x000fe2000c7a1270 */
[----:B------:R-:W-:Y:S01]  /*cb80*/  ULDC UR5, c[0x0][0x22c] ;  /* 0x00008b0000057ab9 */ /* 0x000fe20000000800 */
[----:B------:R1:W-:Y:S01]  /*cb90*/  @P2 STG.E.U8 desc[UR14][R6.64], R9 ;  /* 0x0000000906002986 */ /* 0x0003e2000c10110e */
[----:B------:R-:W-:-:S02]  /*cba0*/  PRMT R33, R15, 0x7770, RZ ;  /* 0x000077700f217816 */ /* 0x000fc400000000ff */
[----:B------:R-:W-:Y:S01]  /*cbb0*/  ISETP.LT.AND P4, PT, R62, UR5, !P0 ;  /* 0x000000053e007c0c */ /* 0x000fe2000c781270 */
[----:B------:R-:W-:Y:S01]  /*cbc0*/  ULDC UR5, c[0x0][0x22c] ;  /* 0x00008b0000057ab9 */ /* 0x000fe20000000800 */
[----:B------:R-:W-:Y:S01]  /*cbd0*/  PRMT R11, R15, 0x7771, RZ ;  /* 0x000077710f0b7816 */ /* 0x000fe200000000ff */
[----:B------:R2:W-:Y:S01]  /*cbe0*/  @P3 STG.E.U8 desc[UR14][R4.64], R33 ;  /* 0x0000002104003986 */ /* 0x0005e2000c10110e */
[CC--:B-1----:R-:W-:Y:S01]  /*cbf0*/  IADD3 R6, P6, R8.reuse, R64.reuse, RZ ;  /* 0x0000004008067210 */ /* 0x0c2fe20007fde0ff */
[C---:B------:R-:W-:Y:S01]  /*cc00*/  VIADD R9, R8.reuse, UR4 ;  /* 0x0000000408097c36 */ /* 0x040fe20008000000 */
        /* <DEDUP_REMOVED lines=20> */
[C---:B------:R-:W-:Y:S02]  /*cd50*/  IADD3 R6, P6, R7.reuse, R64, RZ ;  /* 0x0000004007067210 */ /* 0x040fe40007fde0ff */
        /* <DEDUP_REMOVED lines=8> */
[----:B-1----:R-:W-:Y:S02]  /*cde0*/  IADD3 R2, P6, R8, R64, RZ ;  /* 0x0000004008027210 */ /* 0x002fe40007fde0ff */
        /* <DEDUP_REMOVED lines=10> */
[CC--:B-1----:R-:W-:Y:S01]  /*ce90*/  IADD3 R4, P6, R8.reuse, R64.reuse, RZ ;  /* 0x0000004008047210 */ /* 0x0c2fe20007fde0ff */
[----:B------:R-:W-:Y:S01]  /*cea0*/  VIADD R9, R8, UR4 ;  /* 0x0000000408097c36 */ /* 0x000fe20008000000 */
[----:B------:R-:W-:Y:S01]  /*ceb0*/  ISETP.LT.AND P5, PT, R70, UR5, !P0 ;  /* 0x0000000546007c0c */ /* 0x000fe2000c7a1270 */
[----:B------:R-:W-:Y:S01]  /*cec0*/  ULDC UR5, c[0x0][0x22c] ;  /* 0x00008b0000057ab9 */ /* 0x000fe20000000800 */
[-C--:B------:R-:W-:Y:S02]  /*ced0*/  LEA.HI.X.SX32 R5, R8, R93.reuse, 0x1, P6 ;  /* 0x0000005d08057211 */ /* 0x080fe400030f0eff */
[C---:B------:R-:W-:Y:S01]  /*cee0*/  IADD3 R8, P6, R9.reuse, R64, RZ ;  /* 0x0000004009087210 */ /* 0x040fe20007fde0ff */
[----:B--2---:R-:W-:Y:S01]  /*cef0*/  VIADD R6, R9, UR4 ;  /* 0x0000000409067c36 */ /* 0x004fe20008000000 */
[C---:B------:R-:W-:Y:S01]  /*cf00*/  PRMT R11, R15.reuse, 0x7773, RZ ;  /* 0x000077730f0b7816 */ /* 0x040fe200000000ff */
[----:B------:R1:W-:Y:S01]  /*cf10*/  @P2 STG.E.U8 desc[UR14][R2.64], R13 ;  /* 0x0000000d02002986 */ /* 0x0003e2000c10110e */
[----:B------:R-:W-:Y:S01]  /*cf20*/  PRMT R15, R15, 0x7772, RZ ;  /* 0x000077720f0f7816 */ /* 0x000fe200000000ff */
[----:B------:R-:W-:Y:S01]  /*cf30*/  VIADD R7, R6, UR4 ;  /* 0x0000000406077c36 */ /* 0x000fe20008000000 */
[----:B------:R-:W-:-:S02]  /*cf40*/  LEA.HI.X.SX32 R9, R9, R93, 0x1, P6 ;  /* 0x0000005d09097211 */ /* 0x000fc400030f0eff */
[----:B------:R-:W-:Y:S01]  /*cf50*/  ISETP.LT.AND P4, PT, R71, UR5, !P0 ;  /* 0x0000000547007c0c */ /* 0x000fe2000c781270 */
[----:B------:R2:W-:Y:S01]  /*cf60*/  @P3 STG.E.U8 desc[UR14][R4.64], R15 ;  /* 0x0000000f04003986 */ /* 0x0005e2000c10110e */
[----:B------:R-:W-:Y:S01]  /*cf70*/  ULDC UR5, c[0x0][0x22c] ;  /* 0x00008b0000057ab9 */ /* 0x000fe20000000800 */
[----:B-1----:R-:W-:-:S04]  /*cf80*/  IADD3 R2, P6, R6, R64, RZ ;  /* 0x0000004006027210 */ /* 0x002fc80007fde0ff */
[-C--:B------:R-:W-:Y:S02]  /*cf90*/  LEA.HI.X.SX32 R3, R6, R93.reuse, 0x1, P6 ;  /* 0x0000005d06037211 */ /* 0x080fe400030f0eff */
[CC--:B------:R-:W-:Y:S01]  /*cfa0*/  IADD3 R6, P6, R7.reuse, R64.reuse, RZ ;  /* 0x0000004007067210 */ /* 0x0c0fe20007fde0ff */
[C---:B--2---:R-:W-:Y:S01]  /*cfb0*/  VIADD R5, R7.reuse, UR4 ;  /* 0x0000000407057c36 */ /* 0x044fe20008000000 */
[----:B------:R1:W-:Y:S01]  /*cfc0*/  @P5 STG.E.U8 desc[UR14][R8.64], R11 ;  /* 0x0000000b08005986 */ /* 0x0003e2000c10110e */
[----:B---3--:R-:W-:Y:S02]  /*cfd0*/  PRMT R13, R16, 0x7770, RZ ;  /* 0x00007770100d7816 */ /* 0x008fe400000000ff */
        /* <DEDUP_REMOVED lines=73> */
[C---:B------:R-:W-:Y:S01]  /*d470*/  VIADD R7, R6.reuse, UR4 ;  /* 0x0000000406077c36 */ /* 0x040fe20008000000 */
        /* <DEDUP_REMOVED lines=82> */
[-C--:B------:R-:W-:Y:S01]  /*d9a0*/  LEA.HI.X.SX32 R9, R9, R93.reuse, 0x1, P6 ;  /* 0x0000005d09097211 */ /* 0x080fe200030f0eff */
[C---:B------:R-:W-:Y:S01]  /*d9b0*/  VIADD R7, R6.reuse, UR4 ;  /* 0x0000000406077c36 */ /* 0x040fe20008000000 */
[----:B------:R-:W-:Y:S01]  /*d9c0*/  ISETP.LT.AND P4, PT, R99, UR5, !P0 ;  /* 0x0000000563007c0c */ /* 0x000fe2000c781270 */
[----:B------:R-:W-:Y:S01]  /*d9d0*/  ULDC UR5, c[0x0][0x22c] ;  /* 0x00008b0000057ab9 */ /* 0x000fe20000000800 */
[----:B------:R-:W-:Y:S01]  /*d9e0*/  PRMT R13, R23, 0x7771, RZ ;  /* 0x00007771170d7816 */ /* 0x000fe200000000ff */
[----:B------:R2:W-:Y:S01]  /*d9f0*/  @P3 STG.E.U8 desc[UR14][R4.64], R15 ;  /* 0x0000000f04003986 */ /* 0x0005e2000c10110e */
[----:B-1----:R-:W-:Y:S02]  /*da00*/  IADD3 R2, P6, R6, R64, RZ ;  /* 0x0000004006027210 */ /* 0x002fe40007fde0ff */
[----:B------:R-:W-:Y:S01]  /*da10*/  ISETP.LT.AND P2, PT, R100, UR5, !P0 ;  /* 0x0000000564007c0c */ /* 0x000fe2000c741270 */
[----:B------:R-:W-:Y:S01]  /*da20*/  ULDC UR5, c[0x0][0x22c] ;  /* 0x00008b0000057ab9 */ /* 0x000fe20000000800 */
[----:B------:R-:W-:-:S02]  /*da30*/  LEA.HI.X.SX32 R3, R6, R93, 0x1, P6 ;  /* 0x0000005d06037211 */ /* 0x000fc400030f0eff */
[CC--:B------:R-:W-:Y:S01]  /*da40*/  IADD3 R6, P6, R7.reuse, R64.reuse, RZ ;  /* 0x0000004007067210 */ /* 0x0c0fe20007fde0ff */
[----:B--2---:R-:W-:Y:S01]  /*da50*/  VIADD R5, R7, UR4 ;  /* 0x0000000407057c36 */ /* 0x004fe20008000000 */
[----:B------:R-:W-:Y:S01]  /*da60*/  ISETP.LT.AND P3, PT, R103, UR5, !P0 ;  /* 0x0000000567007c0c */ /* 0x000fe2000c761270 */
[----:B------:R1:W-:Y:S01]  /*da70*/  @P5 STG.E.U8 desc[UR14][R8.64], R13 ;  /* 0x0000000d08005986 */ /* 0x0003e2000c10110e */
[----:B------:R-:W-:Y:S01]  /*da80*/  ULDC UR5, c[0x0][0x22c] ;  /* 0x00008b0000057ab9 */ /* 0x000fe20000000800 */
[----:B------:R-:W-:Y:S02]  /*da90*/  PRMT R11, R20, 0x7772, RZ ;  /* 0x00007772140b7816 */ /* 0x000fe400000000ff */
[-C--:B------:R-:W-:Y:S02]  /*daa0*/  LEA.HI.X.SX32 R7, R7, R93.reuse, 0x1, P6 ;  /* 0x0000005d07077211 */ /* 0x080fe400030f0eff */
[C---:B------:R-:W-:Y:S02]  /*dab0*/  IADD3 R4, P6, R5.reuse, R64, RZ ;  /* 0x0000004005047210 */ /* 0x040fe40007fde0ff */
[----:B------:R-:W-:Y:S01]  /*dac0*/  ISETP.LT.AND P5, PT, R104, UR5, !P0 ;  /* 0x0000000568007c0c */ /* 0x000fe2000c7a1270 */
[C---:B-1----:R-:W-:Y:S01]  /*dad0*/  VIADD R8, R5.reuse, UR4 ;  /* 0x0000000405087c36 */ /* 0x042fe20008000000 */
[----:B------:R1:W-:Y:S01]  /*dae0*/  @P4 STG.E.U8 desc[UR14][R2.64], R11 ;  /* 0x0000000b02004986 */ /* 0x0003e2000c10110e */
[----:B------:R-:W-:Y:S01]  /*daf0*/  LEA.HI.X.SX32 R5, R5, R93, 0x1, P6 ;  /* 0x0000005d05057211 */ /* 0x000fe200030f0eff */
[----:B------:R-:W-:Y:S01]  /*db00*/  ULDC UR5, c[0x0][0x22c] ;  /* 0x00008b0000057ab9 */ /* 0x000fe20000000800 */
[----:B------:R-:W-:-:S02]  /*db10*/  PRMT R9, R20, 0x7773, RZ ;  /* 0x0000777314097816 */ /* 0x000fc400000000ff */
[----:B------:R-:W-:Y:S01]  /*db20*/  ISETP.LT.AND P4, PT, R105, UR5, !P0 ;  /* 0x0000000569007c0c */ /* 0x000fe2000c781270 */
[----:B------:R-:W-:Y:S01]  /*db30*/  ULDC UR5, c[0x0][0x22c] ;  /* 0x00008b0000057ab9 */ /* 0x000fe20000000800 */
[CC--:B-1----:R-:W-:Y:S02]  /*db40*/  IADD3 R2, P6, R8.reuse, R64.reuse, RZ ;  /* 0x0000004008027210 */ /* 0x0c2fe40007fde0ff */
[C---:B------:R-:W-:Y:S02]  /*db50*/  PRMT R11, R21.reuse, 0x7772, RZ ;  /* 0x00007772150b7816 */ /* 0x040fe400000000ff */
[----:B------:R-:W-:Y:S02]  /*db60*/  PRMT R21, R21, 0x7773, RZ ;  /* 0x0000777315157816 */ /* 0x000fe400000000ff */
[C---:B------:R-:W-:Y:S01]  /*db70*/  LEA.HI.X.SX32 R3, R8.reuse, R93, 0x1, P6 ;  /* 0x0000005d08037211 */ /* 0x040fe200030f0eff */
[----:B------:R-:W-:Y:S01]  /*db80*/  VIADD R8, R8, UR4 ;  /* 0x0000000408087c36 */ /* 0x000fe20008000000 */
[----:B------:R1:W-:Y:S04]  /*db90*/  @P2 STG.E.U8 desc[UR14][R6.64], R9 ;  /* 0x0000000906002986 */ /* 0x0003e8000c10110e */
[----:B------:R2:W-:Y:S04]  /*dba0*/  @P3 STG.E.U8 desc[UR14][R4.64], R11 ;  /* 0x0000000b04003986 */ /* 0x0005e8000c10110e */
[----:B------:R3:W-:Y:S01]  /*dbb0*/  @P5 STG.E.U8 desc[UR14][R2.64], R21 ;  /* 0x0000001502005986 */ /* 0x0007e2000c10110e */
[----:B------:R-:W-:Y:S01]  /*dbc0*/  ISETP.LT.AND P2, PT, R106, UR5, !P0 ;  /* 0x000000056a007c0c */ /* 0x000fe2000c741270 */
[----:B------:R-:W-:Y:S01]  /*dbd0*/  ULDC UR5, c[0x0][0x22c] ;  /* 0x00008b0000057ab9 */ /* 0x000fe20000000800 */
[C---:B-1----:R-:W-:Y:S01]  /*dbe0*/  IADD3 R6, P5, R8.reuse, R64, RZ ;  /* 0x0000004008067210 */ /* 0x042fe20007fbe0ff */
[----:B------:R-:W-:Y:S01]  /*dbf0*/  VIADD R9, R8, UR4 ;  /* 0x0000000408097c36 */ /* 0x000fe20008000000 */
[----:B------:R-:W-:-:S02]  /*dc00*/  PRMT R15, R22, 0x7772, RZ ;  /* 0x00007772160f7816 */ /* 0x000fc400000000ff */
[-C--:B------:R-:W-:Y:S01]  /*dc10*/  LEA.HI.X.SX32 R7, R8, R93.reuse, 0x1, P5 ;  /* 0x0000005d08077211 */ /* 0x080fe200028f0eff */
[----:B--2---:R-:W-:Y:S01]  /*dc20*/  VIADD R4, R9, UR4 ;  /* 0x0000000409047c36 */ /* 0x004fe20008000000 */
[----:B------:R-:W-:Y:S01]  /*dc30*/  ISETP.LT.AND P3, PT, R107, UR5, !P0 ;  /* 0x000000056b007c0c */ /* 0x000fe2000c761270 */
[----:B------:R-:W-:Y:S01]  /*dc40*/  ULDC UR5, c[0x0][0x22c] ;  /* 0x00008b0000057ab9 */ /* 0x000fe20000000800 */
[CC--:B------:R-:W-:Y:S01]  /*dc50*/  IADD3 R8, P5, R9.reuse, R64.reuse, RZ ;  /* 0x0000004009087210 */ /* 0x0c0fe20007fbe0ff */
[----:B------:R1:W-:Y:S01]  /*dc60*/  @P4 STG.E.U8 desc[UR14][R6.64], R15 ;  /* 0x0000000f06004986 */ /* 0x0003e2000c10110e */
[----:B---3--:R-:W-:Y:S02]  /*dc70*/  IADD3 R2, P4, R4, R64, RZ ;  /* 0x0000004004027210 */ /* 0x008fe40007f9e0ff */
[----:B------:R-:W-:Y:S02]  /*dc80*/  PRMT R13, R22, 0x7773, RZ ;  /* 0x00007773160d7816 */ /* 0x000fe400000000ff */
[-C--:B------:R-:W-:Y:S01]  /*dc90*/  LEA.HI.X.SX32 R9, R9, R93.reuse, 0x1, P5 ;  /* 0x0000005d09097211 */ /* 0x080fe200028f0eff */
[C---:B------:R-:W-:Y:S01]  /*dca0*/  VIADD R5, R4.reuse, UR4 ;  /* 0x0000000404057c36 */ /* 0x040fe20008000000 */
[----:B------:R-:W-:Y:S01]  /*dcb0*/  LEA.HI.X.SX32 R3, R4, R93, 0x1, P4 ;  /* 0x0000005d04037211 */ /* 0x000fe200020f0eff */
[----:B------:R-:W-:Y:S01]  /*dcc0*/  ULDC UR4, c[0x0][0x248] ;  /* 0x0000920000047ab9 */ /* 0x000fe20000000800 */
[----:B------:R-:W-:-:S02]  /*dcd0*/  PRMT R11, R23, 0x7772, RZ ;  /* 0x00007772170b7816 */ /* 0x000fc400000000ff */
[----:B------:R-:W-:Y:S01]  /*dce0*/  ISETP.LT.AND P6, PT, R108, UR5, !P0 ;  /* 0x000000056c007c0c */ /* 0x000fe2000c7c1270 */
[----:B------:R2:W-:Y:S01]  /*dcf0*/  @P2 STG.E.U8 desc[UR14][R8.64], R13 ;  /* 0x0000000d08002986 */ /* 0x0005e2000c10110e */
[----:B------:R-:W-:Y:S01]  /*dd00*/  ULDC UR5, c[0x0][0x22c] ;  /* 0x00008b0000057ab9 */ /* 0x000fe20000000800 */
[C---:B-1----:R-:W-:Y:S02]  /*dd10*/  VIADD R7, R5.reuse, UR4 ;  /* 0x0000000405077c36 */ /* 0x042fe40008000000 */
[----:B------:R1:W-:Y:S01]  /*dd20*/  @P3 STG.E.U8 desc[UR14][R2.64], R11 ;  /* 0x0000000b02003986 */ /* 0x0003e2000c10110e */
[----:B------:R-:W-:Y:S01]  /*dd30*/  IADD3 R4, P3, R5, R64, RZ ;  /* 0x0000004005047210 */ /* 0x000fe20007f7e0ff */
[----:B------:R-:W-:Y:S01]  /*dd40*/  ULDC UR4, c[0x0][0x248] ;  /* 0x0000920000047ab9 */ /* 0x000fe20000000800 */
[----:B------:R-:W-:Y:S01]  /*dd50*/  ISETP.LT.AND P5, PT, R111, UR5, !P0 ;  /* 0x000000056f007c0c */ /* 0x000fe2000c7a1270 */
[----:B------:R-:W-:Y:S01]  /*dd60*/  ULDC UR5, c[0x0][0x22c] ;  /* 0x00008b0000057ab9 */ /* 0x000fe20000000800 */
[----:B------:R-:W-:-:S02]  /*dd70*/  PRMT R23, R23, 0x7773, RZ ;  /* 0x0000777317177816 */ /* 0x000fc400000000ff */
[-C--:B------:R-:W-:Y:S01]  /*dd80*/  LEA.HI.X.SX32 R5, R5, R93.reuse, 0x1, P3 ;  /* 0x0000005d05057211 */ /* 0x080fe200018f0eff */
[C---:B--2---:R-:W-:Y:S01]  /*dd90*/  VIADD R8, R7.reuse, UR4 ;  /* 0x0000000407087c36 */ /* 0x044fe20008000000 */
[----:B------:R-:W-:Y:S01]  /*dda0*/  ISETP.LT.AND P4, PT, R112, UR5, !P0 ;  /* 0x0000000570007c0c */ /* 0x000fe2000c781270 */
[----:B------:R-:W-:Y:S01]  /*ddb0*/  ULDC UR4, c[0x0][0x248] ;  /* 0x0000920000047ab9 */ /* 0x000fe20000000800 */
[CC--:B------:R-:W-:Y:S01]  /*ddc0*/  IADD3 R6, P3, R7.reuse, R64.reuse, RZ ;  /* 0x0000004007067210 */ /* 0x0c0fe20007f7e0ff */
[----:B------:R2:W-:Y:S01]  /*ddd0*/  @P6 STG.E.U8 desc[UR14][R4.64], R23 ;  /* 0x0000001704006986 */ /* 0x0005e2000c10110e */
[----:B-1----:R-:W-:Y:S01]  /*dde0*/  IADD3 R2, P6, R8, R64, RZ ;  /* 0x0000004008027210 */ /* 0x002fe20007fde0ff */
[----:B------:R-:W-:Y:S01]  /*ddf0*/  ULDC UR5, c[0x0][0x22c] ;  /* 0x00008b0000057ab9 */ /* 0x000fe20000000800 */
[----:B----4-:R-:W-:Y:S02]  /*de00*/  PRMT R9, R24, 0x7770, RZ ;  /* 0x0000777018097816 */ /* 0x010fe400000000ff */
[----:B------:R-:W-:-:S02]  /*de10*/  LEA.HI.X.SX32 R7, R7, R93, 0x1, P3 ;  /* 0x0000005d07077211 */ /* 0x000fc400018f0eff */
[C---:B------:R-:W-:Y:S01]  /*de20*/  LEA.HI.X.SX32 R3, R8.reuse, R93, 0x1, P6 ;  /* 0x0000005d08037211 */ /* 0x040fe200030f0eff */
[----:B------:R-:W-:Y:S01]  /*de30*/  VIADD R8, R8, UR4 ;  /* 0x0000000408087c36 */ /* 0x000fe20008000000 */
[----:B------:R-:W-:Y:S02]  /*de40*/  PRMT R13, R24, 0x7771, RZ ;  /* 0x00007771180d7816 */ /* 0x000fe400000000ff */
[----:B------:R-:W-:Y:S01]  /*de50*/  ISETP.LT.AND P2, PT, R113, UR6, !P0 ;  /* 0x0000000671007c0c */ /* 0x000fe2000c741270 */
[----:B------:R1:W-:Y:S01]  /*de60*/  @P5 STG.E.U8 desc[UR14][R6.64], R9 ;  /* 0x0000000906005986 */ /* 0x0003e2000c10110e */
[----:B------:R-:W-:Y:S01]  /*de70*/  ULDC UR4, c[0x0][0x248] ;  /* 0x0000920000047ab9 */ /* 0x000fe20000000800 */
[----:B------:R-:W-:Y:S01]  /*de80*/  ISETP.LT.AND P3, PT, R114, UR5, !P0 ;  /* 0x0000000572007c0c */ /* 0x000fe2000c761270 */
[----:B------:R-:W-:Y:S01]  /*de90*/  ULDC UR5, c[0x0][0x22c] ;  /* 0x00008b0000057ab9 */ /* 0x000fe20000000800 */
[----:B------:R3:W-:Y:S01]  /*dea0*/  @P4 STG.E.U8 desc[UR14][R2.64], R13 ;  /* 0x0000000d02004986 */ /* 0x0007e2000c10110e */
[----:B--2---:R-:W-:Y:S01]  /*deb0*/  IADD3 R4, P4, R8, R64, RZ ;  /* 0x0000004008047210 */ /* 0x004fe20007f9e0ff */
[----:B------:R-:W-:Y:S01]  /*dec0*/  ULDC UR6, c[0x0][0x22c] ;  /* 0x00008b0000067ab9 */ /* 0x000fe20000000800 */
[----:B------:R-:W-:-:S02]  /*ded0*/  PRMT R11, R25, 0x7770, RZ ;  /* 0x00007770190b7816 */ /* 0x000fc400000000ff */
[C---:B------:R-:W-:Y:S01]  /*dee0*/  LEA.HI.X.SX32 R5, R8.reuse, R93, 0x1, P4 ;  /* 0x0000005d08057211 */ /* 0x040fe200020f0eff */
[----:B-1----:R-:W-:Y:S01]  /*def0*/  VIADD R9, R8, UR4 ;  /* 0x0000000408097c36 */ /* 0x002fe20008000000 */
[----:B------:R-:W-:-:S03]  /*df00*/  ULDC UR4, c[0x0][0x22c] ;  /* 0x00008b0000047ab9 */ /* 0x000fc60000000800 */
[----:B------:R1:W-:Y:S01]  /*df10*/  @P2 STG.E.U8 desc[UR14][R4.64], R11 ;  /* 0x0000000b04002986 */ /* 0x0003e2000c10110e */
[----:B------:R-:W-:Y:S01]  /*df20*/  ISETP.LT.AND P2, PT, R119, UR4, !P0 ;  /* 0x0000000477007c0c */ /* 0x000fe2000c741270 */
[----:B------:R-:W-:Y:S01]  /*df30*/  ULDC UR4, c[0x0][0x248] ;  /* 0x0000920000047ab9 */ /* 0x000fe20000000800 */
[-C--:B------:R-:W-:Y:S02]  /*df40*/  IADD3 R6, P4, R9, R64.reuse, RZ ;  /* 0x0000004009067210 */ /* 0x080fe40007f9e0ff */
[----:B---3--:R-:W-:Y:S02]  /*df50*/  PRMT R13, R25, 0x7771, RZ ;  /* 0x00007771190d7816 */ /* 0x008fe400000000ff */
[C---:B------:R-:W-:Y:S01]  /*df60*/  LEA.HI.X.SX32 R7, R9.reuse, R93, 0x1, P4 ;  /* 0x0000005d09077211 */ /* 0x040fe200020f0eff */
[----:B------:R-:W-:Y:S01]  /*df70*/  VIADD R9, R9, UR4 ;  /* 0x0000000409097c36 */ /* 0x000fe20008000000 */
[----:B------:R-:W-:Y:S01]  /*df80*/  ISETP.LT.AND P6, PT, R115, UR5, !P0 ;  /* 0x0000000573007c0c */ /* 0x000fe2000c7c1270 */
[----:B------:R-:W-:Y:S01]  /*df90*/  ULDC UR4, c[0x0][0x248] ;  /* 0x0000920000047ab9 */ /* 0x000fe20000000800 */
[----:B------:R-:W-:Y:S01]  /*dfa0*/  ULDC UR5, c[0x0][0x22c] ;  /* 0x00008b0000057ab9 */ /* 0x000fe20000000800 */
[----:B------:R2:W-:Y:S01]  /*dfb0*/  @P3 STG.E.U8 desc[UR14][R6.64], R13 ;  /* 0x0000000d06003986 */ /* 0x0005e2000c10110e */
[C---:B------:R-:W-:Y:S01]  /*dfc0*/  IADD3 R2, P3, R9.reuse, R64, RZ ;  /* 0x0000004009027210 */ /* 0x040fe20007f7e0ff */
[----:B-1----:R-:W-:Y:S01]  /*dfd0*/  VIADD R5, R9, UR4 ;  /* 0x0000000409057c36 */ /* 0x002fe20008000000 */
[----:B------:R-:W-:Y:S01]  /*dfe0*/  ULDC UR4, c[0x0][0x248] ;  /* 0x0000920000047ab9 */ /* 0x000fe20000000800 */
[----:B------:R-:W-:-:S02]  /*dff0*/  PRMT R11, R26, 0x7770, RZ ;  /* 0x000077701a0b7816 */ /* 0x000fc400000000ff */
[-C--:B------:R-:W-:Y:S01]  /*e000*/  LEA.HI.X.SX32 R3, R9, R93.reuse, 0x1, P3 ;  /* 0x0000005d09037211 */ /* 0x080fe200018f0eff */
[C---:B------:R-:W-:Y:S01]  /*e010*/  VIADD R8, R5.reuse, UR4 ;  /* 0x0000000405087c36 */ /* 0x040fe20008000000 */
[----:B------:R-:W-:Y:S01]  /*e020*/  ISETP.LT.AND P5, PT, R116, UR5, !P0 ;  /* 0x0000000574007c0c */ /* 0x000fe2000c7a1270 */
[----:B------:R-:W-:Y:S01]  /*e030*/  ULDC UR4, c[0x0][0x248] ;  /* 0x0000920000047ab9 */ /* 0x000fe20000000800 */
[CC--:B------:R-:W-:Y:S01]  /*e040*/  IADD3 R4, P3, R5.reuse, R64.reuse, RZ ;  /* 0x0000004005047210 */ /* 0x0c0fe20007f7e0ff */
[----:B------:R1:W-:Y:S01]  /*e050*/  @P6 STG.E.U8 desc[UR14][R2.64], R11 ;  /* 0x0000000b02006986 */ /* 0x0003e2000c10110e */
[----:B--2---:R-:W-:Y:S01]  /*e060*/  IADD3 R6, P6, R8, R64, RZ ;  /* 0x0000004008067210 */ /* 0x004fe20007fde0ff */
[----:B------:R-:W-:Y:S01]  /*e070*/  ULDC UR5, c[0x0][0x22c] ;  /* 0x00008b0000057ab9 */ /* 0x000fe20000000800 */
[----:B------:R-:W-:Y:S02]  /*e080*/  PRMT R9, R26, 0x7771, RZ ;  /* 0x000077711a097816 */ /* 0x000fe400000000ff */
[----:B------:R-:W-:-:S02]  /*e090*/  LEA.HI.X.SX32 R5, R5, R93, 0x1, P3 ;  /* 0x0000005d05057211 */ /* 0x000fc400018f0eff */
[C---:B------:R-:W-:Y:S01]  /*e0a0*/  LEA.HI.X.SX32 R7, R8.reuse, R93, 0x1, P6 ;  /* 0x0000005d08077211 */ /* 0x040fe200030f0eff */
[----:B------:R-:W-:Y:S01]  /*e0b0*/  VIADD R8, R8, UR4 ;  /* 0x0000000408087c36 */ /* 0x000fe20008000000 */
[----:B------:R-:W-:Y:S02]  /*e0c0*/  PRMT R13, R27, 0x7770, RZ ;  /* 0x000077701b0d7816 */ /* 0x000fe400000000ff */
[----:B------:R-:W-:Y:S01]  /*e0d0*/  ISETP.LT.AND P4, PT, R121, UR5, !P0 ;  /* 0x0000000579007c0c */ /* 0x000fe2000c781270 */
[----:B------:R2:W-:Y:S01]  /*e0e0*/  @P5 STG.E.U8 desc[UR14][R4.64], R9 ;  /* 0x0000000904005986 */ /* 0x0005e2000c10110e */
[----:B------:R-:W-:Y:S01]  /*e0f0*/  ULDC UR4, c[0x0][0x248] ;  /* 0x0000920000047ab9 */ /* 0x000fe20000000800 */
[----:B------:R-:W-:Y:S02]  /*e100*/  ULDC UR5, c[0x0][0x22c] ;  /* 0x00008b0000057ab9 */ /* 0x000fe40000000800 */
[----:B------:R3:W-:Y:S01]  /*e110*/  @P2 STG.E.U8 desc[UR14][R6.64], R13 ;  /* 0x0000000d06002986 */ /* 0x0007e2000c10110e */
[----:B-1----:R-:W-:-:S02]  /*e120*/  IADD3 R2, P2, R8, R64, RZ ;  /* 0x0000004008027210 */ /* 0x002fc40007f5e0ff */
[----:B------:R-:W-:Y:S01]  /*e130*/  ISETP.LT.AND P3, PT, R123, UR5, !P0 ;  /* 0x000000057b007c0c */ /* 0x000fe2000c761270 */
[----:B------:R-:W-:Y:S01]  /*e140*/  ULDC UR5, c[0x0][0x22c] ;  /* 0x00008b0000057ab9 */ /* 0x000fe20000000800 */
[C---:B------:R-:W-:Y:S02]  /*e150*/  LEA.HI.X.SX32 R3, R8.reuse, R93, 0x1, P2 ;  /* 0x0000005d08037211 */ /* 0x040fe400010f0eff */
[----:B------:R-:W-:Y:S01]  /*e160*/  PRMT R11, R27, 0x7771, RZ ;  /* 0x000077711b0b7816 */ /* 0x000fe200000000ff */
[----:B--2---:R-:W-:Y:S01]  /*e170*/  VIADD R9, R8, UR4 ;  /* 0x0000000408097c36 */ /* 0x004fe20008000000 */
[----:B------:R-:W-:-:S03]  /*e180*/  ULDC UR4, c[0x0][0x22c] ;  /* 0x00008b0000047ab9 */ /* 0x000fc60000000800 */
[----:B------:R1:W-:Y:S01]  /*e190*/  @P4 STG.E.U8 desc[UR14][R2.64], R11 ;  /* 0x0000000b02004986 */ /* 0x0003e2000c10110e */
[----:B------:R-:W-:Y:S02]  /*e1a0*/  IADD3 R4, P2, R9, R64, RZ ;  /* 0x0000004009047210 */ /* 0x000fe40007f5e0ff */
[----:B------:R-:W-:Y:S01]  /*e1b0*/  ISETP.LT.AND P4, PT, R129, UR4, !P0 ;  /* 0x0000000481007c0c */ /* 0x000fe2000c781270 */
[----:B------:R-:W-:Y:S01]  /*e1c0*/  ULDC UR4, c[0x0][0x248] ;  /* 0x0000920000047ab9 */ /* 0x000fe20000000800 */
[C---:B------:R-:W-:Y:S01]  /*e1d0*/  LEA.HI.X.SX32 R5, R9.reuse, R93, 0x1, P2 ;  /* 0x0000005d09057211 */ /* 0x040fe200010f0eff */
[----:B------:R-:W-:Y:S01]  /*e1e0*/  VIADD R9, R9, UR4 ;  /* 0x0000000409097c36 */ /* 0x000fe20008000000 */
[----:B---3--:R-:W-:Y:S01]  /*e1f0*/  PRMT R13, R24, 0x7772, RZ ;  /* 0x00007772180d7816 */ /* 0x008fe200000000ff */
[----:B------:R-:W-:Y:S01]  /*e200*/  ULDC UR4, c[0x0][0x248] ;  /* 0x0000920000047ab9 */ /* 0x000fe20000000800 */
[----:B------:R-:W-:Y:S01]  /*e210*/  ISETP.LT.AND P6, PT, R124, UR5, !P0 ;  /* 0x000000057c007c0c */ /* 0x000fe2000c7c1270 */
[----:B------:R-:W-:-:S02]  /*e220*/  ULDC UR5, c[0x0][0x22c] ;  /* 0x00008b0000057ab9 */ /* 0x000fc40000000800 */
[----:B------:R2:W-:Y:S01]  /*e230*/  @P3 STG.E.U8 desc[UR14][R4.64], R13 ;  /* 0x0000000d04003986 */ /* 0x0005e2000c10110e */
[CC--:B------:R-:W-:Y:S01]  /*e240*/  IADD3 R6, P3, R9.reuse, R64.reuse, RZ ;  /* 0x0000004009067210 */ /* 0x0c0fe20007f7e0ff */
[C---:B-1----:R-:W-:Y:S01]  /*e250*/  VIADD R3, R9.reuse, UR4 ;  /* 0x0000000409037c36 */ /* 0x042fe20008000000 */
[----:B------:R-:W-:Y:S01]  /*e260*/  ULDC UR4, c[0x0][0x248] ;  /* 0x0000920000047ab9 */ /* 0x000fe20000000800 */
[----:B------:R-:W-:Y:S02]  /*e270*/  PRMT R11, R24, 0x7773, RZ ;  /* 0x00007773180b7816 */ /* 0x000fe400000000ff */
[----:B------:R-:W-:Y:S01]  /*e280*/  LEA.HI.X.SX32 R7, R9, R93, 0x1, P3 ;  /* 0x0000005d09077211 */ /* 0x000fe200018f0eff */
[C---:B------:R-:W-:Y:S01]  /*e290*/  VIADD R8, R3.reuse, UR4 ;  /* 0x0000000403087c36 */ /* 0x040fe20008000000 */
[----:B------:R-:W-:Y:S01]  /*e2a0*/  ISETP.LT.AND P5, PT, R126, UR5, !P0 ;  /* 0x000000057e007c0c */ /* 0x000fe2000c7a1270 */
[----:B------:R-:W-:Y:S01]  /*e2b0*/  ULDC UR4, c[0x0][0x248] ;  /* 0x0000920000047ab9 */ /* 0x000fe20000000800 */
[-C--:B------:R-:W-:Y:S01]  /*e2c0*/  IADD3 R2, P3, R3, R64.reuse, RZ ;  /* 0x0000004003027210 */ /* 0x080fe20007f7e0ff */
[----:B------:R1:W-:Y:S01]  /*e2d0*/  @P6 STG.E.U8 desc[UR14][R6.64], R11 ;  /* 0x0000000b06006986 */ /* 0x0003e2000c10110e */
[----:B--2---:R-:W-:Y:S01]  /*e2e0*/  IADD3 R4, P6, R8, R64, RZ ;  /* 0x0000004008047210 */ /* 0x004fe20007fde0ff */
[----:B------:R-:W-:Y:S01]  /*e2f0*/  ULDC UR5, c[0x0][0x22c] ;  /* 0x00008b0000057ab9 */ /* 0x000fe20000000800 */
[----:B------:R-:W-:-:S02]  /*e300*/  PRMT R9, R25, 0x7772, RZ ;  /* 0x0000777219097816 */ /* 0x000fc400000000ff */
[-C--:B------:R-:W-:Y:S02]  /*e310*/  LEA.HI.X.SX32 R3, R3, R93.reuse, 0x1, P3 ;  /* 0x0000005d03037211 */ /* 0x080fe400018f0eff */
        /* <DEDUP_REMOVED lines=11> */
[----:B------:R-:W-:Y:S02]  /*e3d0*/  LEA.HI.X.SX32 R7, R8, R93, 0x1, P4 ;  /* 0x0000005d08077211 */ /* 0x000fe400020f0eff */
        /* <DEDUP_REMOVED lines=9> */
[----:B------:R-:W-:Y:S01]  /*e470*/  PRMT R13, R26, 0x7773, RZ ;  /* 0x000077731a0d7816 */ /* 0x000fe200000000ff */
[----:B------:R-:W-:Y:S01]  /*e480*/  ULDC UR4, c[0x0][0x248] ;  /* 0x0000920000047ab9 */ /* 0x000fe20000000800 */
[----:B------:R-:W-:Y:S01]  /*e490*/  ISETP.LT.AND P5, PT, R134, UR5, !P0 ;  /* 0x0000000586007c0c */ /* 0x000fe2000c7a1270 */
[----:B------:R-:W-:-:S02]  /*e4a0*/  ULDC UR5, c[0x0][0x22c] ;  /* 0x00008b0000057ab9 */ /* 0x000fc40000000800 */
[----:B------:R2:W-:Y:S01]  /*e4b0*/  @P3 STG.E.U8 desc[UR14][R2.64], R13 ;  /* 0x0000000d02003986 */ /* 0x0005e2000c10110e */
[CC--:B---3--:R-:W-:Y:S01]  /*e4c0*/  IADD3 R4, P3, R9.reuse, R64.reuse, RZ ;  /* 0x0000004009047210 */ /* 0x0c8fe20007f7e0ff */
[----:B-1----:R-:W-:Y:S01]  /*e4d0*/  VIADD R7, R9, UR4 ;  /* 0x0000000409077c36 */ /* 0x002fe20008000000 */
[----:B------:R-:W-:Y:S01]  /*e4e0*/  ISETP.LT.AND P4, PT, R137, UR5, !P0 ;  /* 0x0000000589007c0c */ /* 0x000fe2000c781270 */
[----:B------:R-:W-:Y:S01]  /*e4f0*/  ULDC UR4, c[0x0][0x248] ;  /* 0x0000920000047ab9 */ /* 0x000fe20000000800 */
[----:B------:R-:W-:Y:S01]  /*e500*/  LEA.HI.X.SX32 R5, R9, R93, 0x1, P3 ;  /* 0x0000005d09057211 */ /* 0x000fe200018f0eff */
[----:B------:R-:W-:Y:S01]  /*e510*/  ULDC UR5, c[0x0][0x22c] ;  /* 0x00008b0000057ab9 */ /* 0x000fe20000000800 */
[C---:B------:R-:W-:Y:S01]  /*e520*/  IADD3 R6, P3, R7.reuse, R64, RZ ;  /* 0x0000004007067210 */ /* 0x040fe20007f7e0ff */
[----:B------:R-:W-:Y:S01]  /*e530*/  VIADD R8, R7, UR4 ;  /* 0x0000000407087c36 */ /* 0x000fe20008000000 */
[C---:B------:R-:W-:Y:S01]  /*e540*/  PRMT R11, R27.reuse, 0x7773, RZ ;  /* 0x000077731b0b7816 */ /* 0x040fe200000000ff */
[----:B------:R-:W-:Y:S01]  /*e550*/  ULDC UR4, c[0x0][0x22c] ;  /* 0x00008b0000047ab9 */ /* 0x000fe20000000800 */
[----:B------:R-:W-:-:S02]  /*e560*/  PRMT R27, R27, 0x7772, RZ ;  /* 0x000077721b1b7816 */ /* 0x000fc400000000ff */
[----:B------:R-:W-:Y:S02]  /*e570*/  LEA.HI.X.SX32 R7, R7, R93, 0x1, P3 ;  /* 0x0000005d07077211 */ /* 0x000fe400018f0eff */
[----:B--2---:R-:W-:Y:S01]  /*e580*/  IADD3 R2, P3, R8, R64, RZ ;  /* 0x0000004008027210 */ /* 0x004fe20007f7e0ff */
[----:B------:R1:W-:Y:S01]  /*e590*/  @P5 STG.E.U8 desc[UR14][R4.64], R27 ;  /* 0x0000001b04005986 */ /* 0x0003e2000c10110e */
[----:B0-----:R-:W-:-:S03]  /*e5a0*/  PRMT R15, R28, 0x7770, RZ ;  /* 0x000077701c0f7816 */ /* 0x001fc600000000ff */
[----:B------:R0:W-:Y:S01]  /*e5b0*/  @P4 STG.E.U8 desc[UR14][R6.64], R11 ;  /* 0x0000000b06004986 */ /* 0x0001e2000c10110e */
[----:B------:R-:W-:Y:S01]  /*e5c0*/  ISETP.LT.AND P4, PT, R145, UR4, !P0 ;  /* 0x0000000491007c0c */ /* 0x000fe2000c781270 */
[----:B------:R-:W-:Y:S01]  /*e5d0*/  ULDC UR4, c[0x0][0x248] ;  /* 0x0000920000047ab9 */ /* 0x000fe20000000800 */
[C---:B------:R-:W-:Y:S01]  /*e5e0*/  LEA.HI.X.SX32 R3, R8.reuse, R93, 0x1, P3 ;  /* 0x0000005d08037211 */ /* 0x040fe200018f0eff */
[----:B------:R-:W-:Y:S01]  /*e5f0*/  VIADD R8, R8, UR4 ;  /* 0x0000000408087c36 */ /* 0x000fe20008000000 */
[----:B------:R-:W-:Y:S01]  /*e600*/  ISETP.LT.AND P6, PT, R140, UR5, !P0 ;  /* 0x000000058c007c0c */ /* 0x000fe2000c7c1270 */
[----:B------:R-:W-:Y:S01]  /*e610*/  ULDC UR4, c[0x0][0x248] ;  /* 0x0000920000047ab9 */ /* 0x000fe20000000800 */
[----:B------:R-:W-:Y:S01]  /*e620*/  ULDC UR5, c[0x0][0x22c] ;  /* 0x00008b0000057ab9 */ /* 0x000fe20000000800 */
[----:B------:R2:W-:Y:S01]  /*e630*/  @P2 STG.E.U8 desc[UR14][R2.64], R15 ;  /* 0x0000000f02002986 */ /* 0x0005e2000c10110e */
[C---:B-1----:R-:W-:Y:S01]  /*e640*/  IADD3 R4, P2, R8.reuse, R64, RZ ;  /* 0x0000004008047210 */ /* 0x042fe20007f5e0ff */
[----:B0-----:R-:W-:Y:S01]  /*e650*/  VIADD R7, R8, UR4 ;  /* 0x0000000408077c36 */ /* 0x001fe20008000000 */
[----:B------:R-:W-:-:S02]  /*e660*/  ULDC UR4, c[0x0][0x248] ;  /* 0x0000920000047ab9 */ /* 0x000fc40000000800 */
[----:B------:R-:W-:Y:S02]  /*e670*/  LEA.HI.X.SX32 R5, R8, R93, 0x1, P2 ;  /* 0x0000005d08057211 */ /* 0x000fe400010f0eff */
[----:B------:R-:W-:Y:S01]  /*e680*/  PRMT R13, R28, 0x7771, RZ ;  /* 0x000077711c0d7816 */ /* 0x000fe200000000ff */
        /* <DEDUP_REMOVED lines=17> */
[----:B0-----:R-:W-:-:S02]  /*e7a0*/  IADD3 R4, P4, R8, R64, RZ ;  /* 0x0000004008047210 */ /* 0x001fc40007f9e0ff */
[----:B------:R-:W-:Y:S01]  /*e7b0*/  ISETP.LT.AND P2, PT, R148, UR5, !P0 ;  /* 0x0000000594007c0c */ /* 0x000fe2000c741270 */
[----:B------:R-:W-:Y:S01]  /*e7c0*/  ULDC UR5, c[0x0][0x22c] ;  /* 0x00008b0000057ab9 */ /* 0x000fe20000000800 */
[----:B------:R-:W-:Y:S02]  /*e7d0*/  LEA.HI.X.SX32 R5, R8, R93, 0x1, P4 ;  /* 0x0000005d08057211 */ /* 0x000fe400020f0eff */
[----:B------:R-:W-:Y:S01]  /*e7e0*/  PRMT R13, R30, 0x7770, RZ ;  /* 0x000077701e0d7816 */ /* 0x000fe200000000ff */
[----:B-1----:R-:W-:Y:S01]  /*e7f0*/  VIADD R9, R8, UR4 ;  /* 0x0000000408097c36 */ /* 0x002fe20008000000 */
[----:B------:R-:W-:-:S03]  /*e800*/  ULDC UR4, c[0x0][0x22c] ;  /* 0x00008b0000047ab9 */ /* 0x000fc60000000800 */
[----:B------:R0:W-:Y:S01]  /*e810*/  @P3 STG.E.U8 desc[UR14][R4.64], R13 ;  /* 0x0000000d04003986 */ /* 0x0001e2000c10110e */
[----:B------:R-:W-:Y:S02]  /*e820*/  IADD3 R6, P4, R9, R64, RZ ;  /* 0x0000004009067210 */ /* 0x000fe40007f9e0ff */
[----:B------:R-:W-:Y:S01]  /*e830*/  ISETP.LT.AND P3, PT, R153, UR4, !P0 ;  /* 0x0000000499007c0c */ /* 0x000fe2000c761270 */
[----:B------:R-:W-:Y:S01]  /*e840*/  ULDC UR4, c[0x0][0x248] ;  /* 0x0000920000047ab9 */ /* 0x000fe20000000800 */
[C---:B------:R-:W-:Y:S01]  /*e850*/  LEA.HI.X.SX32 R7, R9.reuse, R93, 0x1, P4 ;  /* 0x0000005d09077211 */ /* 0x040fe200020f0eff */
[----:B------:R-:W-:Y:S01]  /*e860*/  VIADD R9, R9, UR4 ;  /* 0x0000000409097c36 */ /* 0x000fe20008000000 */
[----:B--2---:R-:W-:Y:S01]  /*e870*/  PRMT R11, R30, 0x7771, RZ ;  /* 0x000077711e0b7816 */ /* 0x004fe200000000ff */
[----:B------:R-:W-:Y:S01]  /*e880*/  ULDC UR4, c[0x0][0x248] ;  /* 0x0000920000047ab9 */ /* 0x000fe20000000800 */
[----:B------:R-:W-:Y:S01]  /*e890*/  ISETP.LT.AND P6, PT, R150, UR5, !P0 ;  /* 0x0000000596007c0c */ /* 0x000fe2000c7c1270 */
[----:B------:R-:W-:-:S02]  /*e8a0*/  ULDC UR5, c[0x0][0x22c] ;  /* 0x00008b0000057ab9 */ /* 0x000fc40000000800 */
[----:B------:R1:W-:Y:S01]  /*e8b0*/  @P2 STG.E.U8 desc[UR14][R6.64], R11 ;  /* 0x0000000b06002986 */ /* 0x0003e2000c10110e */
[CC--:B------:R-:W-:Y:S01]  /*e8c0*/  IADD3 R2, P2, R9.reuse, R64.reuse, RZ ;  /* 0x0000004009027210 */ /* 0x0c0fe20007f5e0ff */
[----:B0-----:R-:W-:Y:S01]  /*e8d0*/  VIADD R5, R9, UR4 ;  /* 0x0000000409057c36 */ /* 0x001fe20008000000 */
        /* <DEDUP_REMOVED lines=8> */
[----:B-1----:R-:W-:Y:S01]  /*e960*/  IADD3 R6, P6, R8, R64, RZ ;  /* 0x0000004008067210 */ /* 0x002fe20007fde0ff */
        /* <DEDUP_REMOVED lines=19> */
[C---:B------:R-:W-:Y:S02]  /*eaa0*/  IADD3 R4, P5, R9.reuse, R64, RZ ;  /* 0x0000004009047210 */ /* 0x040fe40007fbe0ff */
        /* <DEDUP_REMOVED lines=8> */
[----:B------:R-:W-:Y:S01]  /*eb30*/  ISETP.LT.AND P3, PT, R157, UR5, !P0 ;  /* 0x000000059d007c0c */ /* 0x000fe2000c761270 */
[----:B------:R1:W-:Y:S01]  /*eb40*/  @P2 STG.E.U8 desc[UR14][R4.64], R11 ;  /* 0x0000000b04002986 */ /* 0x0003e2000c10110e */
[----:B------:R-:W-:Y:S01]  /*eb50*/  ULDC UR5, c[0x0][0x22c] ;  /* 0x00008b0000057ab9 */ /* 0x000fe20000000800 */
[CC--:B0-----:R-:W-:Y:S01]  /*eb60*/  IADD3 R2, P2, R9.reuse, R64.reuse, RZ ;  /* 0x0000004009027210 */ /* 0x0c1fe20007f5e0ff */
[----:B------:R-:W-:Y:S01]  /*eb70*/  VIADD R7, R9, UR4 ;  /* 0x0000000409077c36 */ /* 0x000fe20008000000 */
[----:B------:R-:W-:Y:S01]  /*eb80*/  ISETP.LT.AND P5, PT, R159, UR5, !P0 ;  /* 0x000000059f007c0c */ /* 0x000fe2000c7a1270 */
[----:B------:R-:W-:Y:S01]  /*eb90*/  ULDC UR5, c[0x0][0x248] ;  /* 0x0000920000057ab9 */ /* 0x000fe20000000800 */
[----:B------:R-:W-:Y:S01]  /*eba0*/  PRMT R29, R29, 0x7773, RZ ;  /* 0x000077731d1d7816 */ /* 0x000fe200000000ff */
[----:B------:R-:W-:Y:S01]  /*ebb0*/  VIADD R8, R7, UR5 ;  /* 0x0000000507087c36 */ /* 0x000fe20008000000 */
[----:B------:R-:W-:Y:S01]  /*ebc0*/  LEA.HI.X.SX32 R3, R9, R93, 0x1, P2 ;  /* 0x0000005d09037211 */ /* 0x000fe200010f0eff */
[----:B------:R-:W-:Y:S01]  /*ebd0*/  ULDC UR4, c[0x0][0x22c] ;  /* 0x00008b0000047ab9 */ /* 0x000fe20000000800 */
[----:B------:R-:W-:Y:S01]  /*ebe0*/  IADD3 R6, P2, R7, R64, RZ ;  /* 0x0000004007067210 */ /* 0x000fe20007f5e0ff */
[----:B------:R-:W-:-:S02]  /*ebf0*/  ULDC UR5, c[0x0][0x22c] ;  /* 0x00008b0000057ab9 */ /* 0x000fc40000000800 */
[----:B------:R0:W-:Y:S01]  /*ec00*/  @P6 STG.E.U8 desc[UR14][R2.64], R29 ;  /* 0x0000001d02006986 */ /* 0x0001e2000c10110e */
[-C--:B-1----:R-:W-:Y:S02]  /*ec10*/  IADD3 R4, P6, R8, R64.reuse, RZ ;  /* 0x0000004008047210 */ /* 0x082fe40007fde0ff */
[-C--:B------:R-:W-:Y:S02]  /*ec20*/  LEA.HI.X.SX32 R7, R7, R93.reuse, 0x1, P2 ;  /* 0x0000005d07077211 */ /* 0x080fe400010f0eff */
[----:B------:R-:W-:Y:S01]  /*ec30*/  ISETP.LT.AND P2, PT, R160, UR4, !P0 ;  /* 0x00000004a0007c0c */ /* 0x000fe2000c741270 */
[----:B------:R-:W-:Y:S01]  /*ec40*/  ULDC UR4, c[0x0][0x248] ;  /* 0x0000920000047ab9 */ /* 0x000fe20000000800 */
[----:B------:R-:W-:Y:S02]  /*ec50*/  PRMT R9, R30, 0x7772, RZ ;  /* 0x000077721e097816 */ /* 0x000fe400000000ff */
[C---:B------:R-:W-:Y:S01]  /*ec60*/  LEA.HI.X.SX32 R5, R8.reuse, R93, 0x1, P6 ;  /* 0x0000005d08057211 */ /* 0x040fe200030f0eff */
[----:B------:R-:W-:Y:S01]  /*ec70*/  VIADD R8, R8, UR4 ;  /* 0x0000000408087c36 */ /* 0x000fe20008000000 */
[----:B------:R-:W-:Y:S01]  /*ec80*/  PRMT R13, R30, 0x7773, RZ ;  /* 0x000077731e0d7816 */ /* 0x000fe200000000ff */
[----:B------:R-:W-:Y:S01]  /*ec90*/  ULDC UR4, c[0x0][0x248] ;  /* 0x0000920000047ab9 */ /* 0x000fe20000000800 */
[----:B------:R1:W-:Y:S04]  /*eca0*/  @P3 STG.E.U8 desc[UR14][R6.64], R9 ;  /* 0x0000000906003986 */ /* 0x0003e8000c10110e */
[----:B------:R2:W-:Y:S01]  /*ecb0*/  @P4 STG.E.U8 desc[UR14][R4.64], R13 ;  /* 0x0000000d04004986 */ /* 0x0005e2000c10110e */
[C---:B0-----:R-:W-:Y:S01]  /*ecc0*/  IADD3 R2, P4, R8.reuse, R64, RZ ;  /* 0x0000004008027210 */ /* 0x041fe20007f9e0ff */
[----:B-1----:R-:W-:-:S03]  /*ecd0*/  VIADD R9, R8, UR4 ;  /* 0x0000000408097c36 */ /* 0x002fc60008000000 */
[-C--:B------:R-:W-:Y:S01]  /*ece0*/  LEA.HI.X.SX32 R3, R8, R93.reuse, 0x1, P4 ;  /* 0x0000005d08037211 */ /* 0x080fe200020f0eff */
[----:B------:R-:W-:Y:S01]  /*ecf0*/  ULDC UR4, c[0x0][0x248] ;  /* 0x0000920000047ab9 */ /* 0x000fe20000000800 */
[----:B------:R-:W-:Y:S02]  /*ed00*/  IADD3 R6, P6, R9, R64, RZ ;  /* 0x0000004009067210 */ /* 0x000fe40007fde0ff */
[C---:B------:R-:W-:Y:S02]  /*ed10*/  PRMT R11, R31.reuse, 0x7772, RZ ;  /* 0x000077721f0b7816 */ /* 0x040fe400000000ff */
[----:B------:R-:W-:Y:S02]  /*ed20*/  PRMT R31, R31, 0x7773, RZ ;  /* 0x000077731f1f7816 */ /* 0x000fe400000000ff */
[C---:B------:R-:W-:Y:S01]  /*ed30*/  LEA.HI.X.SX32 R7, R9.reuse, R93, 0x1, P6 ;  /* 0x0000005d09077211 */ /* 0x040fe200030f0eff */
[----:B------:R-:W-:Y:S01]  /*ed40*/  VIADD R9, R9, UR4 ;  /* 0x0000000409097c36 */ /* 0x000fe20008000000 */
[----:B------:R-:W-:Y:S01]  /*ed50*/  ISETP.LT.AND P3, PT, R161, UR5, !P0 ;  /* 0x00000005a1007c0c */ /* 0x000fe2000c761270 */
[----:B------:R0:W-:Y:S01]  /*ed60*/  @P5 STG.E.U8 desc[UR14][R2.64], R11 ;  /* 0x0000000b02005986 */ /* 0x0001e2000c10110e */
[----:B------:R-:W-:Y:S01]  /*ed70*/  ULDC UR4, c[0x0][0x248] ;  /* 0x0000920000047ab9 */ /* 0x000fe20000000800 */
[----:B------:R-:W-:-:S02]  /*ed80*/  ULDC UR5, c[0x0][0x22c] ;  /* 0x00008b0000057ab9 */ /* 0x000fc40000000800 */
[----:B------:R1:W-:Y:S01]  /*ed90*/  @P2 STG.E.U8 desc[UR14][R6.64], R31 ;  /* 0x0000001f06002986 */ /* 0x0003e2000c10110e */
[CC--:B--2---:R-:W-:Y:S01]  /*eda0*/  IADD3 R4, P2, R9.reuse, R64.reuse, RZ ;  /* 0x0000004009047210 */ /* 0x0c4fe20007f5e0ff */
[C---:B------:R-:W-:Y:S01]  /*edb0*/  VIADD R8, R9.reuse, UR4 ;  /* 0x0000000409087c36 */ /* 0x040fe20008000000 */
[----:B------:R-:W-:Y:S01]  /*edc0*/  ISETP.LT.AND P4, PT, R162, UR5, !P0 ;  /* 0x00000005a2007c0c */ /* 0x000fe2000c781270 */
[----:B------:R-:W-:Y:S01]  /*edd0*/  ULDC UR4, c[0x0][0x22c] ;  /* 0x00008b0000047ab9 */ /* 0x000fe20000000800 */
[----:B------:R-:W-:Y:S01]  /*ede0*/  LEA.HI.X.SX32 R5, R9, R93, 0x1, P2 ;  /* 0x0000005d09057211 */ /* 0x000fe200010f0eff */
[----:B------:R-:W-:Y:S01]  /*edf0*/  ULDC UR5, c[0x0][0x22c] ;  /* 0x00008b0000057ab9 */ /* 0x000fe20000000800 */
[----:B------:R-:W-:Y:S02]  /*ee00*/  PRMT R9, R36, 0x7770, RZ ;  /* 0x0000777024097816 */ /* 0x000fe400000000ff */
[----:B0-----:R-:W-:-:S03]  /*ee10*/  IADD3 R2, P2, R8, R64, RZ ;  /* 0x0000004008027210 */ /* 0x001fc60007f5e0ff */
[----:B------:R0:W-:Y:S01]  /*ee20*/  @P3 STG.E.U8 desc[UR14][R4.64], R9 ;  /* 0x0000000904003986 */ /* 0x0001e2000c10110e */
[----:B------:R-:W-:Y:S01]  /*ee30*/  ISETP.LT.AND P3, PT, R165, UR4, !P0 ;  /* 0x00000004a5007c0c */ /* 0x000fe2000c761270 */
[----:B------:R-:W-:Y:S01]  /*ee40*/  ULDC UR4, c[0x0][0x248] ;  /* 0x0000920000047ab9 */ /* 0x000fe20000000800 */
[C---:B------:R-:W-:Y:S01]  /*ee50*/  LEA.HI.X.SX32 R3, R8.reuse, R93, 0x1, P2 ;  /* 0x0000005d08037211 */ /* 0x040fe200010f0eff */
[----:B------:R-:W-:Y:S01]  /*ee60*/  VIADD R8, R8, UR4 ;  /* 0x0000000408087c36 */ /* 0x000fe20008000000 */
[----:B------:R-:W-:Y:S01]  /*ee70*/  PRMT R13, R36, 0x7771, RZ ;  /* 0x00007771240d7816 */ /* 0x000fe200000000ff */
[----:B------:R-:W-:Y:S01]  /*ee80*/  ULDC UR4, c[0x0][0x248] ;  /* 0x0000920000047ab9 */ /* 0x000fe20000000800 */
[----:B------:R-:W-:Y:S01]  /*ee90*/  ISETP.LT.AND P6, PT, R163, UR5, !P0 ;  /* 0x00000005a3007c0c */ /* 0x000fe2000c7c1270 */
[----:B------:R-:W-:Y:S02]  /*eea0*/  ULDC UR5, c[0x0][0x22c] ;  /* 0x00008b0000057ab9 */ /* 0x000fe40000000800 */
[----:B------:R2:W-:Y:S01]  /*eeb0*/  @P4 STG.E.U8 desc[UR14][R2.64], R13 ;  /* 0x0000000d02004986 */ /* 0x0005e2000c10110e */
[C---:B-1----:R-:W-:Y:S01]  /*eec0*/  IADD3 R6, P4, R8.reuse, R64, RZ ;  /* 0x0000004008067210 */ /* 0x042fe20007f9e0ff */
[----:B0-----:R-:W-:Y:S01]  /*eed0*/  VIADD R5, R8, UR4 ;  /* 0x0000000408057c36 */ /* 0x001fe20008000000 */
[----:B------:R-:W-:Y:S01]  /*eee0*/  ULDC UR4, c[0x0][0x248] ;  /* 0x0000920000047ab9 */ /* 0x000fe20000000800 */
[----:B------:R-:W-:-:S02]  /*eef0*/  PRMT R11, R37, 0x7770, RZ ;  /* 0x00007770250b7816 */ /* 0x000fc400000000ff */
[-C--:B------:R-:W-:Y:S01]  /*ef00*/  LEA.HI.X.SX32 R7, R8, R93.reuse, 0x1, P4 ;  /* 0x0000005d08077211 */ /* 0x080fe200020f0eff */
[C---:B------:R-:W-:Y:S01]  /*ef10*/  VIADD R8, R5.reuse, UR4 ;  /* 0x0000000405087c36 */ /* 0x040fe20008000000 */
[----:B------:R-:W-:Y:S01]  /*ef20*/  ISETP.LT.AND P5, PT, R164, UR5, !P0 ;  /* 0x00000005a4007c0c */ /* 0x000fe2000c7a1270 */
[----:B------:R-:W-:Y:S01]  /*ef30*/  ULDC UR4, c[0x0][0x248] ;  /* 0x0000920000047ab9 */ /* 0x000fe20000000800 */
[-C--:B------:R-:W-:Y:S01]  /*ef40*/  IADD3 R4, P4, R5, R64.reuse, RZ ;  /* 0x0000004005047210 */ /* 0x080fe20007f9e0ff */
        /* <DEDUP_REMOVED lines=31> */
[C---:B------:R-:W-:Y:S01]  /*f140*/  IADD3 R2, P4, R9.reuse, R64, RZ ;  /* 0x0000004009027210 */ /* 0x040fe20007f9e0ff */
[C---:B0-----:R-:W-:Y:S01]  /*f150*/  VIADD R7, R9.reuse, UR4 ;  /* 0x0000000409077c36 */ /* 0x041fe20008000000 */
[----:B------:R-:W-:Y:S02]  /*f160*/  ULDC UR4, c[0x0][0x248] ;  /* 0x0000920000047ab9 */ /* 0x000fe40000000800 */
[----:B------:R-:W-:Y:S01]  /*f170*/  LEA.HI.X.SX32 R3, R9, R93, 0x1, P4 ;  /* 0x0000005d09037211 */ /* 0x000fe200020f0eff */
[----:B------:R-:W-:Y:S01]  /*f180*/  VIADD R8, R7, UR4 ;  /* 0x0000000407087c36 */ /* 0x000fe20008000000 */
[----:B------:R-:W-:Y:S01]  /*f190*/  PRMT R9, R39, 0x7771, RZ ;  /* 0x0000777127097816 */ /* 0x000fe200000000ff */
[----:B------:R-:W-:Y:S01]  /*f1a0*/  ULDC UR4, c[0x0][0x248] ;  /* 0x0000920000047ab9 */ /* 0x000fe20000000800 */
[----:B------:R-:W-:Y:S01]  /*f1b0*/  ISETP.LT.AND P3, PT, R169, UR5, !P0 ;  /* 0x00000005a9007c0c */ /* 0x000fe2000c761270 */
[----:B------:R-:W-:-:S02]  /*f1c0*/  ULDC UR5, c[0x0][0x22c] ;  /* 0x00008b0000057ab9 */ /* 0x000fc40000000800 */
[----:B------:R0:W-:Y:S01]  /*f1d0*/  @P6 STG.E.U8 desc[UR14][R2.64], R9 ;  /* 0x0000000902006986 */ /* 0x0001e2000c10110e */
[CC--:B-1----:R-:W-:Y:S02]  /*f1e0*/  IADD3 R4, P6, R8.reuse, R64.reuse, RZ ;  /* 0x0000004008047210 */ /* 0x0c2fe40007fde0ff */
[----:B------:R-:W-:Y:S02]  /*f1f0*/  IADD3 R6, P4, R7, R64, RZ ;  /* 0x0000004007067210 */ /* 0x000fe40007f9e0ff */
[C---:B------:R-:W-:Y:S01]  /*f200*/  LEA.HI.X.SX32 R5, R8.reuse, R93, 0x1, P6 ;  /* 0x0000005d08057211 */ /* 0x040fe200030f0eff */
[----:B------:R-:W-:Y:S01]  /*f210*/  VIADD R8, R8, UR4 ;  /* 0x0000000408087c36 */ /* 0x000fe20008000000 */
[----:B------:R-:W-:Y:S01]  /*f220*/  ULDC UR4, c[0x0][0x248] ;  /* 0x0000920000047ab9 */ /* 0x000fe20000000800 */
[----:B------:R-:W-:Y:S01]  /*f230*/  ISETP.LT.AND P5, PT, R171, UR5, !P0 ;  /* 0x00000005ab007c0c */ /* 0x000fe2000c7a1270 */
[----:B------:R-:W-:Y:S01]  /*f240*/  ULDC UR5, c[0x0][0x22c] ;  /* 0x00008b0000057ab9 */ /* 0x000fe20000000800 */
[----:B------:R-:W-:-:S02]  /*f250*/  PRMT R11, R36, 0x7772, RZ ;  /* 0x00007772240b7816 */ /* 0x000fc400000000ff */
[----:B------:R-:W-:Y:S01]  /*f260*/  LEA.HI.X.SX32 R7, R7, R93, 0x1, P4 ;  /* 0x0000005d07077211 */ /* 0x000fe200020f0eff */
[----:B0-----:R-:W-:Y:S01]  /*f270*/  VIADD R9, R8, UR4 ;  /* 0x0000000408097c36 */ /* 0x001fe20008000000 */
[----:B------:R-:W-:Y:S01]  /*f280*/  PRMT R13, R36, 0x7773, RZ ;  /* 0x00007773240d7816 */ /* 0x000fe200000000ff */
[----:B------:R-:W-:Y:S01]  /*f290*/  ULDC UR4, c[0x0][0x248] ;  /* 0x0000920000047ab9 */ /* 0x000fe20000000800 */
[----:B------:R-:W-:Y:S01]  /*f2a0*/  ISETP.LT.AND P4, PT, R172, UR5, !P0 ;  /* 0x00000005ac007c0c */ /* 0x000fe2000c781270 */
[----:B------:R-:W-:Y:S01]  /*f2b0*/  ULDC UR5, c[0x0][0x22c] ;  /* 0x00008b0000057ab9 */ /* 0x000fe20000000800 */
[----:B------:R0:W-:Y:S01]  /*f2c0*/  @P3 STG.E.U8 desc[UR14][R6.64], R11 ;  /* 0x0000000b06003986 */ /* 0x0001e2000c10110e */
[----:B------:R-:W-:Y:S01]  /*f2d0*/  VIADD R10, R9, UR4 ;  /* 0x00000004090a7c36 */ /* 0x000fe20008000000 */
[----:B------:R-:W-:Y:S01]  /*f2e0*/  ISETP.LT.AND P3, PT, R173, UR5, !P0 ;  /* 0x00000005ad007c0c */ /* 0x000fe2000c761270 */
[----:B------:R-:W-:Y:S01]  /*f2f0*/  ULDC UR5, c[0x0][0x248] ;  /* 0x0000920000057ab9 */ /* 0x000fe20000000800 */
[----:B------:R1:W-:Y:S01]  /*f300*/  @P2 STG.E.U8 desc[UR14][R4.64], R13 ;  /* 0x0000000d04002986 */ /* 0x0003e2000c10110e */
[----:B------:R-:W-:Y:S01]  /*f310*/  IADD3 R2, P2, R8, R64, RZ ;  /* 0x0000004008027210 */ /* 0x000fe20007f5e0ff */
[----:B------:R-:W-:-:S03]  /*f320*/  ULDC UR4, c[0x0][0x248] ;  /* 0x0000920000047ab9 */ /* 0x000fc60000000800 */
[-C--:B------:R-:W-:Y:S01]  /*f330*/  LEA.HI.X.SX32 R3, R8, R93.reuse, 0x1, P2 ;  /* 0x0000005d08037211 */ /* 0x080fe200010f0eff */
[C---:B0-----:R-:W-:Y:S01]  /*f340*/  VIADD R11, R10.reuse, UR5 ;  /* 0x000000050a0b7c36 */ /* 0x041fe20008000000 */
[-C--:B------:R-:W-:Y:S01]  /*f350*/  IADD3 R6, P2, R9, R64.reuse, RZ ;  /* 0x0000004009067210 */ /* 0x080fe20007f5e0ff */
[----:B------:R-:W-:Y:S01]  /*f360*/  ULDC UR5, c[0x0][0x248] ;  /* 0x0000920000057ab9 */ /* 0x000fe20000000800 */
[CC--:B-1----:R-:W-:Y:S01]  /*f370*/  IADD3 R4, P6, R10.reuse, R64.reuse, RZ ;  /* 0x000000400a047210 */ /* 0x0c2fe20007fde0ff */
[----:B------:R-:W-:Y:S01]  /*f380*/  VIADD R12, R11, UR4 ;  /* 0x000000040b0c7c36 */ /* 0x000fe20008000000 */
[-C--:B------:R-:W-:Y:S01]  /*f390*/  LEA.HI.X.SX32 R7, R9, R93.reuse, 0x1, P2 ;  /* 0x0000005d09077211 */ /* 0x080fe200010f0eff */
[----:B------:R-:W-:Y:S01]  /*f3a0*/  ULDC UR4, c[0x0][0x22c] ;  /* 0x00008b0000047ab9 */ /* 0x000fe20000000800 */
[----:B------:R-:W-:Y:S02]  /*f3b0*/  LEA.HI.X.SX32 R5, R10, R93, 0x1, P6 ;  /* 0x0000005d0a057211 */ /* 0x000fe400030f0eff */
[----:B------:R-:W-:-:S02]  /*f3c0*/  IADD3 R8, P6, R11, R64, RZ ;  /* 0x000000400b087210 */ /* 0x000fc40007fde0ff */
[CC--:B------:R-:W-:Y:S01]  /*f3d0*/  IADD3 R10, P2, R12.reuse, R64.reuse, RZ ;  /* 0x000000400c0a7210 */ /* 0x0c0fe20007f5e0ff */
[C---:B------:R-:W-:Y:S01]  /*f3e0*/  VIADD R13, R12.reuse, UR5 ;  /* 0x000000050c0d7c36 */ /* 0x040fe20008000000 */
[-C--:B------:R-:W-:Y:S02]  /*f3f0*/  LEA.HI.X.SX32 R9, R11, R93.reuse, 0x1, P6 ;  /* 0x0000005d0b097211 */ /* 0x080fe400030f0eff */
[----:B------:R-:W-:Y:S02]  /*f400*/  LEA.HI.X.SX32 R11, R12, R93, 0x1, P2 ;  /* 0x0000005d0c0b7211 */ /* 0x000fe400010f0eff */
[----:B------:R-:W-:Y:S02]  /*f410*/  ISETP.LT.AND P2, PT, R174, UR6, !P0 ;  /* 0x00000006ae007c0c */ /* 0x000fe4000c741270 */
[----:B------:R-:W-:Y:S02]  /*f420*/  ISETP.LT.AND P0, PT, R0, UR4, !P0 ;  /* 0x0000000400007c0c */ /* 0x000fe4000c701270 */
[----:B------:R-:W-:-:S02]  /*f430*/  IADD3 R64, P6, R13, R64, RZ ;  /* 0x000000400d407210 */ /* 0x000fc40007fde0ff */
[C---:B------:R-:W-:Y:S02]  /*f440*/  PRMT R19, R37.reuse, 0x7773, RZ ;  /* 0x0000777325137816 */ /* 0x040fe400000000ff */
[----:B------:R-:W-:Y:S02]  /*f450*/  PRMT R37, R37, 0x7772, RZ ;  /* 0x0000777225257816 */ /* 0x000fe400000000ff */
[----:B------:R-:W-:Y:S02]  /*f460*/  LEA.HI.X.SX32 R65, R13, R93, 0x1, P6 ;  /* 0x0000005d0d417211 */ /* 0x000fe400030f0eff */
[C---:B------:R-:W-:Y:S02]  /*f470*/  PRMT R17, R38.reuse, 0x7772, RZ ;  /* 0x0000777226117816 */ /* 0x040fe400000000ff */
[----:B------:R-:W-:Y:S02]  /*f480*/  PRMT R15, R38, 0x7773, RZ ;  /* 0x00007773260f7816 */ /* 0x000fe400000000ff */
[C---:B------:R-:W-:Y:S01]  /*f490*/  PRMT R13, R39.reuse, 0x7773, RZ ;  /* 0x00007773270d7816 */ /* 0x040fe200000000ff */
[----:B------:R0:W-:Y:S01]  /*f4a0*/  @P5 STG.E.U8 desc[UR14][R2.64], R37 ;  /* 0x0000002502005986 */ /* 0x0001e2000c10110e */
[----:B------:R-:W-:-:S03]  /*f4b0*/  PRMT R39, R39, 0x7772, RZ ;  /* 0x0000777227277816 */ /* 0x000fc600000000ff */
[----:B------:R0:W-:Y:S04]  /*f4c0*/  @P4 STG.E.U8 desc[UR14][R6.64], R19 ;  /* 0x0000001306004986 */ /* 0x0001e8000c10110e */
[----:B------:R0:W-:Y:S04]  /*f4d0*/  @P3 STG.E.U8 desc[UR14][R4.64], R17 ;  /* 0x0000001104003986 */ /* 0x0001e8000c10110e */
[----:B------:R0:W-:Y:S04]  /*f4e0*/  @P2 STG.E.U8 desc[UR14][R8.64], R15 ;  /* 0x0000000f08002986 */ /* 0x0001e8000c10110e */
[----:B------:R0:W-:Y:S01]  /*f4f0*/  @P0 STG.E.U8 desc[UR14][R10.64], R39 ;  /* 0x000000270a000986 */ /* 0x0001e2000c10110e */
[----:B------:R-:W-:Y:S05]  /*f500*/  @!P1 EXIT ;  /* 0x000000000000994d */ /* 0x000fea0003800000 */
[----:B------:R-:W-:Y:S01]  /*f510*/  STG.E.U8 desc[UR14][R64.64], R13 ;  /* 0x0000000d40007986 */ /* 0x000fe2000c10110e */
[----:B------:R-:W-:Y:S05]  /*f520*/  EXIT ;  /* 0x000000000000794d */ /* 0x000fea0003800000 */
.L_x_3:
[----:B------:R-:W-:-:S00]  /*f530*/  BRA `(.L_x_3) ;  /* 0xfffffffc00fc7947 */ /* 0x000fc0000383ffff */
[----:B------:R-:W-:-:S00]  /*f540*/  NOP ;  /* 0x0000000000007918 */ /* 0x000fc00000000000 */
        /* <DEDUP_REMOVED lines=11> */
.L_x_4:


//--------------------- .nv.shared.matmul_kernel  --------------------------
	.section	.nv.shared.matmul_kernel,"aw",@nobits
	.sectionflags	@""
	.align	16
	.zero		1024


//--------------------- .nv.shared.reserved.0     --------------------------
	.section	.nv.shared.reserved.0,"aw",@nobits
	.weak		__nv_reservedSMEM_offset_0_alias
	.size		__nv_reservedSMEM_offset_0_alias, 0, 0
	.other		__nv_reservedSMEM_offset_0_alias,@"STO_CUDA_RESERVED_SHARED STV_DEFAULT"
__nv_reservedSMEM_offset_0_alias:
	.zero		0


//--------------------- .nv.constant0.matmul_kernel --------------------------
	.section	.nv.constant0.matmul_kernel,"a",@progbits
	.sectionflags	@""
	.align	4
.nv.constant0.matmul_kernel:
	.zero		608


//--------------------- SYMBOLS --------------------------

	.type		.nv.reservedSmem.offset0,@object
	.size		.nv.reservedSmem.offset0,0x4
